	.target	sm_103a

	.elftype	@"ET_EXEC"


//--------------------- .note.nv.tkinfo           --------------------------
	.section	.note.nv.tkinfo,"",@"SHT_NOTE"
	.sectionflags	@"SHF_NOTE_NV_TKINFO"
	.tkinfo
        /*0018*/ 	.word	0x00000002
        /*0030*/ 	.string	""
        /*0030*/ 	.string	"ptxas"
        /*0030*/ 	.string	"Cuda compilation tools, release 13.0, V13.0.88"
        /*0030*/ 	.string	"Build cuda_13.0.r13.0/compiler.36424714_0"
        /*0030*/ 	.string	"-arch sm_103a -m 64 "



//--------------------- .note.nv.cuinfo           --------------------------
	.section	.note.nv.cuinfo,"",@"SHT_NOTE"
	.sectionflags	@"SHF_NOTE_NV_CUINFO"
        /*0018*/ 	.short	0x0002
        /*001a*/ 	.short	0x0067
        /*001c*/ 	.short	0x0082
	.zero		2


//--------------------- .nv.info                  --------------------------
	.section	.nv.info,"",@"SHT_CUDA_INFO"
	.align	4


	//----- nvinfo : EIATTR_REGCOUNT
	.align		4
        /*0000*/ 	.byte	0x04, 0x2f
        /*0002*/ 	.short	(.L_12 - .L_11)
	.align		4
.L_11:
        /*0004*/ 	.word	index@(_ZN7cutlass13device_kernelIN5flash19enable_sm80_to_sm89INS1_16FlashAttnFwdSm80INS1_25CollectiveMainloopFwdSm80ILi8ELi2ELb0EN4cute5tupleIJNS5_1CILi128EEENS7_ILi64EEENS7_ILi192EEEEEELi192ENS_6half_tEfNS_4arch4Sm80ELb1ELb0ELb0ELb1ELb0ELb1ELb1ELb1EEENS1_21CollectiveEpilogueFwdINS6_IJS8_SA_S9_EEENS6_IJNS7_ILi1EEESI_SI_EEESC_SE_Li256ELb1ELb1ELb1ELb0EEENS1_36VarlenDynamicPersistentTileSchedulerILi128ELi64ELi256ELi256ELb1ELb1ELb0ELb1ELb1ELb1EEEEEEEEEvNT_6ParamsE)
        /*0008*/ 	.word	0x00000004


	//----- nvinfo : EIATTR_FRAME_SIZE
	.align		4
.L_12:
        /*000c*/ 	.byte	0x04, 0x11
        /*000e*/ 	.short	(.L_14 - .L_13)
	.align		4
.L_13:
        /*0010*/ 	.word	index@(_ZN7cutlass13device_kernelIN5flash19enable_sm80_to_sm89INS1_16FlashAttnFwdSm80INS1_25CollectiveMainloopFwdSm80ILi8ELi2ELb0EN4cute5tupleIJNS5_1CILi128EEENS7_ILi64EEENS7_ILi192EEEEEELi192ENS_6half_tEfNS_4arch4Sm80ELb1ELb0ELb0ELb1ELb0ELb1ELb1ELb1EEENS1_21CollectiveEpilogueFwdINS6_IJS8_SA_S9_EEENS6_IJNS7_ILi1EEESI_SI_EEESC_SE_Li256ELb1ELb1ELb1ELb0EEENS1_36VarlenDynamicPersistentTileSchedulerILi128ELi64ELi256ELi256ELb1ELb1ELb0ELb1ELb1ELb1EEEEEEEEEvNT_6ParamsE)
        /*0014*/ 	.word	0x00000000


	//----- nvinfo : EIATTR_REGCOUNT
	.align		4
.L_14:
        /*0018*/ 	.byte	0x04, 0x2f
        /*001a*/ 	.short	(.L_16 - .L_15)
	.align		4
.L_15:
        /*001c*/ 	.word	index@(_ZN7cutlass13device_kernelIN5flash19enable_sm80_to_sm89INS1_16FlashAttnFwdSm80INS1_25CollectiveMainloopFwdSm80ILi8ELi2ELb0EN4cute5tupleIJNS5_1CILi128EEENS7_ILi64EEENS7_ILi192EEEEEELi192ENS_6half_tEfNS_4arch4Sm80ELb1ELb0ELb0ELb1ELb0ELb0ELb1ELb1EEENS1_21CollectiveEpilogueFwdINS6_IJS8_SA_S9_EEENS6_IJNS7_ILi1EEESI_SI_EEESC_SE_Li256ELb1ELb1ELb1ELb0EEENS1_36VarlenDynamicPersistentTileSchedulerILi128ELi64ELi256ELi256ELb1ELb1ELb0ELb1ELb1ELb1EEEEEEEEEvNT_6ParamsE)
        /*0020*/ 	.word	0x00000004


	//----- nvinfo : EIATTR_FRAME_SIZE
	.align		4
.L_16:
        /*0024*/ 	.byte	0x04, 0x11
        /*0026*/ 	.short	(.L_18 - .L_17)
	.align		4
.L_17:
        /*0028*/ 	.word	index@(_ZN7cutlass13device_kernelIN5flash19enable_sm80_to_sm89INS1_16FlashAttnFwdSm80INS1_25CollectiveMainloopFwdSm80ILi8ELi2ELb0EN4cute5tupleIJNS5_1CILi128EEENS7_ILi64EEENS7_ILi192EEEEEELi192ENS_6half_tEfNS_4arch4Sm80ELb1ELb0ELb0ELb1ELb0ELb0ELb1ELb1EEENS1_21CollectiveEpilogueFwdINS6_IJS8_SA_S9_EEENS6_IJNS7_ILi1EEESI_SI_EEESC_SE_Li256ELb1ELb1ELb1ELb0EEENS1_36VarlenDynamicPersistentTileSchedulerILi128ELi64ELi256ELi256ELb1ELb1ELb0ELb1ELb1ELb1EEEEEEEEEvNT_6ParamsE)
        /*002c*/ 	.word	0x00000000


	//----- nvinfo : EIATTR_REGCOUNT
	.align		4
.L_18:
        /*0030*/ 	.byte	0x04, 0x2f
        /*0032*/ 	.short	(.L_20 - .L_19)
	.align		4
.L_19:
        /*0034*/ 	.word	index@(_ZN7cutlass13device_kernelIN5flash19enable_sm80_to_sm89INS1_16FlashAttnFwdSm80INS1_25CollectiveMainloopFwdSm80ILi8ELi2ELb1EN4cute5tupleIJNS5_1CILi128EEENS7_ILi96EEENS7_ILi192EEEEEELi192ENS_6half_tEfNS_4arch4Sm80ELb1ELb0ELb0ELb0ELb0ELb0ELb1ELb1EEENS1_21CollectiveEpilogueFwdINS6_IJS8_SA_S9_EEENS6_IJNS7_ILi1EEESI_SI_EEESC_SE_Li256ELb0ELb1ELb1ELb0EEENS1_30DynamicPersistentTileSchedulerILi256ELi256ELb1ELb1ELb0EEEEEEEEEvNT_6ParamsE)
        /*0038*/ 	.word	0x00000004


	//----- nvinfo : EIATTR_FRAME_SIZE
	.align		4
.L_20:
        /*003c*/ 	.byte	0x04, 0x11
        /*003e*/ 	.short	(.L_22 - .L_21)
	.align		4
.L_21:
        /*0040*/ 	.word	index@(_ZN7cutlass13device_kernelIN5flash19enable_sm80_to_sm89INS1_16FlashAttnFwdSm80INS1_25CollectiveMainloopFwdSm80ILi8ELi2ELb1EN4cute5tupleIJNS5_1CILi128EEENS7_ILi96EEENS7_ILi192EEEEEELi192ENS_6half_tEfNS_4arch4Sm80ELb1ELb0ELb0ELb0ELb0ELb0ELb1ELb1EEENS1_21CollectiveEpilogueFwdINS6_IJS8_SA_S9_EEENS6_IJNS7_ILi1EEESI_SI_EEESC_SE_Li256ELb0ELb1ELb1ELb0EEENS1_30DynamicPersistentTileSchedulerILi256ELi256ELb1ELb1ELb0EEEEEEEEEvNT_6ParamsE)
        /*0044*/ 	.word	0x00000000


	//----- nvinfo : EIATTR_REGCOUNT
	.align		4
.L_22:
        /*0048*/ 	.byte	0x04, 0x2f
        /*004a*/ 	.short	(.L_24 - .L_23)
	.align		4
.L_23:
        /*004c*/ 	.word	index@(_ZN7cutlass13device_kernelIN5flash19enable_sm80_to_sm89INS1_16FlashAttnFwdSm80INS1_25CollectiveMainloopFwdSm80ILi8ELi2ELb0EN4cute5tupleIJNS5_1CILi128EEENS7_ILi64EEENS7_ILi192EEEEEELi192ENS_6half_tEfNS_4arch4Sm80ELb0ELb1ELb0ELb1ELb0ELb1ELb1ELb1EEENS1_21CollectiveEpilogueFwdINS6_IJS8_SA_S9_EEENS6_IJNS7_ILi1EEESI_SI_EEESC_SE_Li256ELb1ELb1ELb1ELb0EEENS1_36VarlenDynamicPersistentTileSchedulerILi128ELi64ELi256ELi256ELb1ELb1ELb0ELb1ELb0ELb1EEEEEEEEEvNT_6ParamsE)
        /*0050*/ 	.word	0x00000004


	//----- nvinfo : EIATTR_FRAME_SIZE
	.align		4
.L_24:
        /*0054*/ 	.byte	0x04, 0x11
        /*0056*/ 	.short	(.L_26 - .L_25)
	.align		4
.L_25:
        /*0058*/ 	.word	index@(_ZN7cutlass13device_kernelIN5flash19enable_sm80_to_sm89INS1_16FlashAttnFwdSm80INS1_25CollectiveMainloopFwdSm80ILi8ELi2ELb0EN4cute5tupleIJNS5_1CILi128EEENS7_ILi64EEENS7_ILi192EEEEEELi192ENS_6half_tEfNS_4arch4Sm80ELb0ELb1ELb0ELb1ELb0ELb1ELb1ELb1EEENS1_21CollectiveEpilogueFwdINS6_IJS8_SA_S9_EEENS6_IJNS7_ILi1EEESI_SI_EEESC_SE_Li256ELb1ELb1ELb1ELb0EEENS1_36VarlenDynamicPersistentTileSchedulerILi128ELi64ELi256ELi256ELb1ELb1ELb0ELb1ELb0ELb1EEEEEEEEEvNT_6ParamsE)
        /*005c*/ 	.word	0x00000000


	//----- nvinfo : EIATTR_REGCOUNT
	.align		4
.L_26:
        /*0060*/ 	.byte	0x04, 0x2f
        /*0062*/ 	.short	(.L_28 - .L_27)
	.align		4
.L_27:
        /*0064*/ 	.word	index@(_ZN7cutlass13device_kernelIN5flash19enable_sm80_to_sm89INS1_16FlashAttnFwdSm80INS1_25CollectiveMainloopFwdSm80ILi8ELi2ELb0EN4cute5tupleIJNS5_1CILi128EEENS7_ILi64EEENS7_ILi192EEEEEELi192ENS_6half_tEfNS_4arch4Sm80ELb0ELb1ELb0ELb1ELb0ELb0ELb1ELb1EEENS1_21CollectiveEpilogueFwdINS6_IJS8_SA_S9_EEENS6_IJNS7_ILi1EEESI_SI_EEESC_SE_Li256ELb1ELb1ELb1ELb0EEENS1_36VarlenDynamicPersistentTileSchedulerILi128ELi64ELi256ELi256ELb1ELb1ELb0ELb1ELb0ELb1EEEEEEEEEvNT_6ParamsE)
        /*0068*/ 	.word	0x00000004


	//----- nvinfo : EIATTR_FRAME_SIZE
	.align		4
.L_28:
        /*006c*/ 	.byte	0x04, 0x11
        /*006e*/ 	.short	(.L_30 - .L_29)
	.align		4
.L_29:
        /*0070*/ 	.word	index@(_ZN7cutlass13device_kernelIN5flash19enable_sm80_to_sm89INS1_16FlashAttnFwdSm80INS1_25CollectiveMainloopFwdSm80ILi8ELi2ELb0EN4cute5tupleIJNS5_1CILi128EEENS7_ILi64EEENS7_ILi192EEEEEELi192ENS_6half_tEfNS_4arch4Sm80ELb0ELb1ELb0ELb1ELb0ELb0ELb1ELb1EEENS1_21CollectiveEpilogueFwdINS6_IJS8_SA_S9_EEENS6_IJNS7_ILi1EEESI_SI_EEESC_SE_Li256ELb1ELb1ELb1ELb0EEENS1_36VarlenDynamicPersistentTileSchedulerILi128ELi64ELi256ELi256ELb1ELb1ELb0ELb1ELb0ELb1EEEEEEEEEvNT_6ParamsE)
        /*0074*/ 	.word	0x00000000


	//----- nvinfo : EIATTR_REGCOUNT
	.align		4
.L_30:
        /*0078*/ 	.byte	0x04, 0x2f
        /*007a*/ 	.short	(.L_32 - .L_31)
	.align		4
.L_31:
        /*007c*/ 	.word	index@(_ZN7cutlass13device_kernelIN5flash19enable_sm80_to_sm89INS1_16FlashAttnFwdSm80INS1_25CollectiveMainloopFwdSm80ILi8ELi2ELb0EN4cute5tupleIJNS5_1CILi128EEENS7_ILi64EEENS7_ILi192EEEEEELi192ENS_6half_tEfNS_4arch4Sm80ELb0ELb1ELb0ELb0ELb0ELb0ELb1ELb1EEENS1_21CollectiveEpilogueFwdINS6_IJS8_SA_S9_EEENS6_IJNS7_ILi1EEESI_SI_EEESC_SE_Li256ELb0ELb1ELb1ELb0EEENS1_19SingleTileSchedulerILb0ELb1ELb1ELi128EEEEEEEEEvNT_6ParamsE)
        /*0080*/ 	.word	0x00000004


	//----- nvinfo : EIATTR_FRAME_SIZE
	.align		4
.L_32:
        /*0084*/ 	.byte	0x04, 0x11
        /*0086*/ 	.short	(.L_34 - .L_33)
	.align		4
.L_33:
        /*0088*/ 	.word	index@(_ZN7cutlass13device_kernelIN5flash19enable_sm80_to_sm89INS1_16FlashAttnFwdSm80INS1_25CollectiveMainloopFwdSm80ILi8ELi2ELb0EN4cute5tupleIJNS5_1CILi128EEENS7_ILi64EEENS7_ILi192EEEEEELi192ENS_6half_tEfNS_4arch4Sm80ELb0ELb1ELb0ELb0ELb0ELb0ELb1ELb1EEENS1_21CollectiveEpilogueFwdINS6_IJS8_SA_S9_EEENS6_IJNS7_ILi1EEESI_SI_EEESC_SE_Li256ELb0ELb1ELb1ELb0EEENS1_19SingleTileSchedulerILb0ELb1ELb1ELi128EEEEEEEEEvNT_6ParamsE)
        /*008c*/ 	.word	0x00000000


	//----- nvinfo : EIATTR_REGCOUNT
	.align		4
.L_34:
        /*0090*/ 	.byte	0x04, 0x2f
        /*0092*/ 	.short	(.L_36 - .L_35)
	.align		4
.L_35:
        /*0094*/ 	.word	index@(_ZN7cutlass13device_kernelIN5flash19enable_sm80_to_sm89INS1_16FlashAttnFwdSm80INS1_25CollectiveMainloopFwdSm80ILi8ELi2ELb0EN4cute5tupleIJNS5_1CILi128EEENS7_ILi64EEENS7_ILi192EEEEEELi192ENS_6half_tEfNS_4arch4Sm80ELb0ELb0ELb0ELb1ELb0ELb1ELb1ELb1EEENS1_21CollectiveEpilogueFwdINS6_IJS8_SA_S9_EEENS6_IJNS7_ILi1EEESI_SI_EEESC_SE_Li256ELb1ELb1ELb1ELb0EEENS1_36VarlenDynamicPersistentTileSchedulerILi128ELi64ELi256ELi256ELb1ELb1ELb0ELb0ELb1ELb1EEEEEEEEEvNT_6ParamsE)
        /*0098*/ 	.word	0x00000004


	//----- nvinfo : EIATTR_FRAME_SIZE
	.align		4
.L_36:
        /*009c*/ 	.byte	0x04, 0x11
        /*009e*/ 	.short	(.L_38 - .L_37)
	.align		4
.L_37:
        /*00a0*/ 	.word	index@(_ZN7cutlass13device_kernelIN5flash19enable_sm80_to_sm89INS1_16FlashAttnFwdSm80INS1_25CollectiveMainloopFwdSm80ILi8ELi2ELb0EN4cute5tupleIJNS5_1CILi128EEENS7_ILi64EEENS7_ILi192EEEEEELi192ENS_6half_tEfNS_4arch4Sm80ELb0ELb0ELb0ELb1ELb0ELb1ELb1ELb1EEENS1_21CollectiveEpilogueFwdINS6_IJS8_SA_S9_EEENS6_IJNS7_ILi1EEESI_SI_EEESC_SE_Li256ELb1ELb1ELb1ELb0EEENS1_36VarlenDynamicPersistentTileSchedulerILi128ELi64ELi256ELi256ELb1ELb1ELb0ELb0ELb1ELb1EEEEEEEEEvNT_6ParamsE)
        /*00a4*/ 	.word	0x00000000


	//----- nvinfo : EIATTR_REGCOUNT
	.align		4
.L_38:
        /*00a8*/ 	.byte	0x04, 0x2f
        /*00aa*/ 	.short	(.L_40 - .L_39)
	.align		4
.L_39:
        /*00ac*/ 	.word	index@(_ZN7cutlass13device_kernelIN5flash19enable_sm80_to_sm89INS1_16FlashAttnFwdSm80INS1_25CollectiveMainloopFwdSm80ILi8ELi2ELb0EN4cute5tupleIJNS5_1CILi128EEENS7_ILi64EEENS7_ILi192EEEEEELi192ENS_6half_tEfNS_4arch4Sm80ELb0ELb0ELb0ELb1ELb0ELb0ELb1ELb1EEENS1_21CollectiveEpilogueFwdINS6_IJS8_SA_S9_EEENS6_IJNS7_ILi1EEESI_SI_EEESC_SE_Li256ELb1ELb1ELb1ELb0EEENS1_36VarlenDynamicPersistentTileSchedulerILi128ELi64ELi256ELi256ELb1ELb1ELb0ELb0ELb1ELb1EEEEEEEEEvNT_6ParamsE)
        /*00b0*/ 	.word	0x00000004


	//----- nvinfo : EIATTR_FRAME_SIZE
	.align		4
.L_40:
        /*00b4*/ 	.byte	0x04, 0x11
        /*00b6*/ 	.short	(.L_42 - .L_41)
	.align		4
.L_41:
        /*00b8*/ 	.word	index@(_ZN7cutlass13device_kernelIN5flash19enable_sm80_to_sm89INS1_16FlashAttnFwdSm80INS1_25CollectiveMainloopFwdSm80ILi8ELi2ELb0EN4cute5tupleIJNS5_1CILi128EEENS7_ILi64EEENS7_ILi192EEEEEELi192ENS_6half_tEfNS_4arch4Sm80ELb0ELb0ELb0ELb1ELb0ELb0ELb1ELb1EEENS1_21CollectiveEpilogueFwdINS6_IJS8_SA_S9_EEENS6_IJNS7_ILi1EEESI_SI_EEESC_SE_Li256ELb1ELb1ELb1ELb0EEENS1_36VarlenDynamicPersistentTileSchedulerILi128ELi64ELi256ELi256ELb1ELb1ELb0ELb0ELb1ELb1EEEEEEEEEvNT_6ParamsE)
        /*00bc*/ 	.word	0x00000000


	//----- nvinfo : EIATTR_REGCOUNT
	.align		4
.L_42:
        /*00c0*/ 	.byte	0x04, 0x2f
        /*00c2*/ 	.short	(.L_44 - .L_43)
	.align		4
.L_43:
        /*00c4*/ 	.word	index@(_ZN7cutlass13device_kernelIN5flash19enable_sm80_to_sm89INS1_16FlashAttnFwdSm80INS1_25CollectiveMainloopFwdSm80ILi8ELi2ELb1EN4cute5tupleIJNS5_1CILi128EEENS7_ILi96EEENS7_ILi192EEEEEELi192ENS_6half_tEfNS_4arch4Sm80ELb0ELb0ELb0ELb0ELb0ELb0ELb1ELb1EEENS1_21CollectiveEpilogueFwdINS6_IJS8_SA_S9_EEENS6_IJNS7_ILi1EEESI_SI_EEESC_SE_Li256ELb0ELb1ELb1ELb0EEENS1_19SingleTileSchedulerILb0ELb1ELb1ELi128EEEEEEEEEvNT_6ParamsE)
        /*00c8*/ 	.word	0x00000004


	//----- nvinfo : EIATTR_FRAME_SIZE
	.align		4
.L_44:
        /*00cc*/ 	.byte	0x04, 0x11
        /*00ce*/ 	.short	(.L_46 - .L_45)
	.align		4
.L_45:
        /*00d0*/ 	.word	index@(_ZN7cutlass13device_kernelIN5flash19enable_sm80_to_sm89INS1_16FlashAttnFwdSm80INS1_25CollectiveMainloopFwdSm80ILi8ELi2ELb1EN4cute5tupleIJNS5_1CILi128EEENS7_ILi96EEENS7_ILi192EEEEEELi192ENS_6half_tEfNS_4arch4Sm80ELb0ELb0ELb0ELb0ELb0ELb0ELb1ELb1EEENS1_21CollectiveEpilogueFwdINS6_IJS8_SA_S9_EEENS6_IJNS7_ILi1EEESI_SI_EEESC_SE_Li256ELb0ELb1ELb1ELb0EEENS1_19SingleTileSchedulerILb0ELb1ELb1ELi128EEEEEEEEEvNT_6ParamsE)
        /*00d4*/ 	.word	0x00000000


	//----- nvinfo : EIATTR_REGCOUNT
	.align		4
.L_46:
        /*00d8*/ 	.byte	0x04, 0x2f
        /*00da*/ 	.short	(.L_48 - .L_47)
	.align		4
.L_47:
        /*00dc*/ 	.word	index@(_ZN7cutlass13device_kernelIN5flash19enable_sm80_to_sm89INS1_16FlashAttnFwdSm80INS1_25CollectiveMainloopFwdSm80ILi8ELi1ELb0EN4cute5tupleIJNS5_1CILi128EEENS7_ILi64EEENS7_ILi192EEEEEELi192ENS_6half_tEfNS_4arch4Sm80ELb1ELb0ELb0ELb1ELb0ELb1ELb1ELb1EEENS1_21CollectiveEpilogueFwdINS6_IJS8_SA_S9_EEENS6_IJNS7_ILi1EEESI_SI_EEESC_SE_Li256ELb1ELb1ELb1ELb0EEENS1_36VarlenDynamicPersistentTileSchedulerILi128ELi64ELi256ELi256ELb1ELb1ELb0ELb1ELb1ELb1EEEEEEEEEvNT_6ParamsE)
        /*00e0*/ 	.word	0x00000004


	//----- nvinfo : EIATTR_FRAME_SIZE
	.align		4
.L_48:
        /*00e4*/ 	.byte	0x04, 0x11
        /*00e6*/ 	.short	(.L_50 - .L_49)
	.align		4
.L_49:
        /*00e8*/ 	.word	index@(_ZN7cutlass13device_kernelIN5flash19enable_sm80_to_sm89INS1_16FlashAttnFwdSm80INS1_25CollectiveMainloopFwdSm80ILi8ELi1ELb0EN4cute5tupleIJNS5_1CILi128EEENS7_ILi64EEENS7_ILi192EEEEEELi192ENS_6half_tEfNS_4arch4Sm80ELb1ELb0ELb0ELb1ELb0ELb1ELb1ELb1EEENS1_21CollectiveEpilogueFwdINS6_IJS8_SA_S9_EEENS6_IJNS7_ILi1EEESI_SI_EEESC_SE_Li256ELb1ELb1ELb1ELb0EEENS1_36VarlenDynamicPersistentTileSchedulerILi128ELi64ELi256ELi256ELb1ELb1ELb0ELb1ELb1ELb1EEEEEEEEEvNT_6ParamsE)
        /*00ec*/ 	.word	0x00000000


	//----- nvinfo : EIATTR_REGCOUNT
	.align		4
.L_50:
        /*00f0*/ 	.byte	0x04, 0x2f
        /*00f2*/ 	.short	(.L_52 - .L_51)
	.align		4
.L_51:
        /*00f4*/ 	.word	index@(_ZN7cutlass13device_kernelIN5flash19enable_sm80_to_sm89INS1_16FlashAttnFwdSm80INS1_25CollectiveMainloopFwdSm80ILi8ELi1ELb0EN4cute5tupleIJNS5_1CILi128EEENS7_ILi64EEENS7_ILi192EEEEEELi192ENS_6half_tEfNS_4arch4Sm80ELb1ELb0ELb0ELb1ELb0ELb0ELb1ELb1EEENS1_21CollectiveEpilogueFwdINS6_IJS8_SA_S9_EEENS6_IJNS7_ILi1EEESI_SI_EEESC_SE_Li256ELb1ELb1ELb1ELb0EEENS1_36VarlenDynamicPersistentTileSchedulerILi128ELi64ELi256ELi256ELb1ELb1ELb0ELb1ELb1ELb1EEEEEEEEEvNT_6ParamsE)
        /*00f8*/ 	.word	0x00000004


	//----- nvinfo : EIATTR_FRAME_SIZE
	.align		4
.L_52:
        /*00fc*/ 	.byte	0x04, 0x11
        /*00fe*/ 	.short	(.L_54 - .L_53)
	.align		4
.L_53:
        /*0100*/ 	.word	index@(_ZN7cutlass13device_kernelIN5flash19enable_sm80_to_sm89INS1_16FlashAttnFwdSm80INS1_25CollectiveMainloopFwdSm80ILi8ELi1ELb0EN4cute5tupleIJNS5_1CILi128EEENS7_ILi64EEENS7_ILi192EEEEEELi192ENS_6half_tEfNS_4arch4Sm80ELb1ELb0ELb0ELb1ELb0ELb0ELb1ELb1EEENS1_21CollectiveEpilogueFwdINS6_IJS8_SA_S9_EEENS6_IJNS7_ILi1EEESI_SI_EEESC_SE_Li256ELb1ELb1ELb1ELb0EEENS1_36VarlenDynamicPersistentTileSchedulerILi128ELi64ELi256ELi256ELb1ELb1ELb0ELb1ELb1ELb1EEEEEEEEEvNT_6ParamsE)
        /*0104*/ 	.word	0x00000000


	//----- nvinfo : EIATTR_REGCOUNT
	.align		4
.L_54:
        /*0108*/ 	.byte	0x04, 0x2f
        /*010a*/ 	.short	(.L_56 - .L_55)
	.align		4
.L_55:
        /*010c*/ 	.word	index@(_ZN7cutlass13device_kernelIN5flash19enable_sm80_to_sm89INS1_16FlashAttnFwdSm80INS1_25CollectiveMainloopFwdSm80ILi8ELi1ELb1EN4cute5tupleIJNS5_1CILi128EEENS7_ILi96EEENS7_ILi192EEEEEELi192ENS_6half_tEfNS_4arch4Sm80ELb1ELb0ELb0ELb0ELb0ELb0ELb1ELb1EEENS1_21CollectiveEpilogueFwdINS6_IJS8_SA_S9_EEENS6_IJNS7_ILi1EEESI_SI_EEESC_SE_Li256ELb0ELb1ELb1ELb0EEENS1_30DynamicPersistentTileSchedulerILi256ELi256ELb1ELb1ELb0EEEEEEEEEvNT_6ParamsE)
        /*0110*/ 	.word	0x00000004


	//----- nvinfo : EIATTR_FRAME_SIZE
	.align		4
.L_56:
        /*0114*/ 	.byte	0x04, 0x11
        /*0116*/ 	.short	(.L_58 - .L_57)
	.align		4
.L_57:
        /*0118*/ 	.word	index@(_ZN7cutlass13device_kernelIN5flash19enable_sm80_to_sm89INS1_16FlashAttnFwdSm80INS1_25CollectiveMainloopFwdSm80ILi8ELi1ELb1EN4cute5tupleIJNS5_1CILi128EEENS7_ILi96EEENS7_ILi192EEEEEELi192ENS_6half_tEfNS_4arch4Sm80ELb1ELb0ELb0ELb0ELb0ELb0ELb1ELb1EEENS1_21CollectiveEpilogueFwdINS6_IJS8_SA_S9_EEENS6_IJNS7_ILi1EEESI_SI_EEESC_SE_Li256ELb0ELb1ELb1ELb0EEENS1_30DynamicPersistentTileSchedulerILi256ELi256ELb1ELb1ELb0EEEEEEEEEvNT_6ParamsE)
        /*011c*/ 	.word	0x00000000


	//----- nvinfo : EIATTR_REGCOUNT
	.align		4
.L_58:
        /*0120*/ 	.byte	0x04, 0x2f
        /*0122*/ 	.short	(.L_60 - .L_59)
	.align		4
.L_59:
        /*0124*/ 	.word	index@(_ZN7cutlass13device_kernelIN5flash19enable_sm80_to_sm89INS1_16FlashAttnFwdSm80INS1_25CollectiveMainloopFwdSm80ILi8ELi1ELb0EN4cute5tupleIJNS5_1CILi128EEENS7_ILi64EEENS7_ILi192EEEEEELi192ENS_6half_tEfNS_4arch4Sm80ELb0ELb1ELb0ELb1ELb0ELb1ELb1ELb1EEENS1_21CollectiveEpilogueFwdINS6_IJS8_SA_S9_EEENS6_IJNS7_ILi1EEESI_SI_EEESC_SE_Li256ELb1ELb1ELb1ELb0EEENS1_36VarlenDynamicPersistentTileSchedulerILi128ELi64ELi256ELi256ELb1ELb1ELb0ELb1ELb0ELb1EEEEEEEEEvNT_6ParamsE)
        /*0128*/ 	.word	0x00000004


	//----- nvinfo : EIATTR_FRAME_SIZE
	.align		4
.L_60:
        /*012c*/ 	.byte	0x04, 0x11
        /*012e*/ 	.short	(.L_62 - .L_61)
	.align		4
.L_61:
        /*0130*/ 	.word	index@(_ZN7cutlass13device_kernelIN5flash19enable_sm80_to_sm89INS1_16FlashAttnFwdSm80INS1_25CollectiveMainloopFwdSm80ILi8ELi1ELb0EN4cute5tupleIJNS5_1CILi128EEENS7_ILi64EEENS7_ILi192EEEEEELi192ENS_6half_tEfNS_4arch4Sm80ELb0ELb1ELb0ELb1ELb0ELb1ELb1ELb1EEENS1_21CollectiveEpilogueFwdINS6_IJS8_SA_S9_EEENS6_IJNS7_ILi1EEESI_SI_EEESC_SE_Li256ELb1ELb1ELb1ELb0EEENS1_36VarlenDynamicPersistentTileSchedulerILi128ELi64ELi256ELi256ELb1ELb1ELb0ELb1ELb0ELb1EEEEEEEEEvNT_6ParamsE)
        /*0134*/ 	.word	0x00000000


	//----- nvinfo : EIATTR_REGCOUNT
	.align		4
.L_62:
        /*0138*/ 	.byte	0x04, 0x2f
        /*013a*/ 	.short	(.L_64 - .L_63)
	.align		4
.L_63:
        /*013c*/ 	.word	index@(_ZN7cutlass13device_kernelIN5flash19enable_sm80_to_sm89INS1_16FlashAttnFwdSm80INS1_25CollectiveMainloopFwdSm80ILi8ELi1ELb0EN4cute5tupleIJNS5_1CILi128EEENS7_ILi64EEENS7_ILi192EEEEEELi192ENS_6half_tEfNS_4arch4Sm80ELb0ELb1ELb0ELb1ELb0ELb0ELb1ELb1EEENS1_21CollectiveEpilogueFwdINS6_IJS8_SA_S9_EEENS6_IJNS7_ILi1EEESI_SI_EEESC_SE_Li256ELb1ELb1ELb1ELb0EEENS1_36VarlenDynamicPersistentTileSchedulerILi128ELi64ELi256ELi256ELb1ELb1ELb0ELb1ELb0ELb1EEEEEEEEEvNT_6ParamsE)
        /*0140*/ 	.word	0x00000004


	//----- nvinfo : EIATTR_FRAME_SIZE
	.align		4
.L_64:
        /*0144*/ 	.byte	0x04, 0x11
        /*0146*/ 	.short	(.L_66 - .L_65)
	.align		4
.L_65:
        /*0148*/ 	.word	index@(_ZN7cutlass13device_kernelIN5flash19enable_sm80_to_sm89INS1_16FlashAttnFwdSm80INS1_25CollectiveMainloopFwdSm80ILi8ELi1ELb0EN4cute5tupleIJNS5_1CILi128EEENS7_ILi64EEENS7_ILi192EEEEEELi192ENS_6half_tEfNS_4arch4Sm80ELb0ELb1ELb0ELb1ELb0ELb0ELb1ELb1EEENS1_21CollectiveEpilogueFwdINS6_IJS8_SA_S9_EEENS6_IJNS7_ILi1EEESI_SI_EEESC_SE_Li256ELb1ELb1ELb1ELb0EEENS1_36VarlenDynamicPersistentTileSchedulerILi128ELi64ELi256ELi256ELb1ELb1ELb0ELb1ELb0ELb1EEEEEEEEEvNT_6ParamsE)
        /*014c*/ 	.word	0x00000000


	//----- nvinfo : EIATTR_REGCOUNT
	.align		4
.L_66:
        /*0150*/ 	.byte	0x04, 0x2f
        /*0152*/ 	.short	(.L_68 - .L_67)
	.align		4
.L_67:
        /*0154*/ 	.word	index@(_ZN7cutlass13device_kernelIN5flash19enable_sm80_to_sm89INS1_16FlashAttnFwdSm80INS1_25CollectiveMainloopFwdSm80ILi8ELi1ELb0EN4cute5tupleIJNS5_1CILi128EEENS7_ILi64EEENS7_ILi192EEEEEELi192ENS_6half_tEfNS_4arch4Sm80ELb0ELb1ELb0ELb0ELb0ELb0ELb1ELb1EEENS1_21CollectiveEpilogueFwdINS6_IJS8_SA_S9_EEENS6_IJNS7_ILi1EEESI_SI_EEESC_SE_Li256ELb0ELb1ELb1ELb0EEENS1_19SingleTileSchedulerILb0ELb1ELb1ELi128EEEEEEEEEvNT_6ParamsE)
        /*0158*/ 	.word	0x00000004


	//----- nvinfo : EIATTR_FRAME_SIZE
	.align		4
.L_68:
        /*015c*/ 	.byte	0x04, 0x11
        /*015e*/ 	.short	(.L_70 - .L_69)
	.align		4
.L_69:
        /*0160*/ 	.word	index@(_ZN7cutlass13device_kernelIN5flash19enable_sm80_to_sm89INS1_16FlashAttnFwdSm80INS1_25CollectiveMainloopFwdSm80ILi8ELi1ELb0EN4cute5tupleIJNS5_1CILi128EEENS7_ILi64EEENS7_ILi192EEEEEELi192ENS_6half_tEfNS_4arch4Sm80ELb0ELb1ELb0ELb0ELb0ELb0ELb1ELb1EEENS1_21CollectiveEpilogueFwdINS6_IJS8_SA_S9_EEENS6_IJNS7_ILi1EEESI_SI_EEESC_SE_Li256ELb0ELb1ELb1ELb0EEENS1_19SingleTileSchedulerILb0ELb1ELb1ELi128EEEEEEEEEvNT_6ParamsE)
        /*0164*/ 	.word	0x00000000


	//----- nvinfo : EIATTR_REGCOUNT
	.align		4
.L_70:
        /*0168*/ 	.byte	0x04, 0x2f
        /*016a*/ 	.short	(.L_72 - .L_71)
	.align		4
.L_71:
        /*016c*/ 	.word	index@(_ZN7cutlass13device_kernelIN5flash19enable_sm80_to_sm89INS1_16FlashAttnFwdSm80INS1_25CollectiveMainloopFwdSm80ILi8ELi1ELb0EN4cute5tupleIJNS5_1CILi128EEENS7_ILi64EEENS7_ILi192EEEEEELi192ENS_6half_tEfNS_4arch4Sm80ELb0ELb0ELb0ELb1ELb0ELb1ELb1ELb1EEENS1_21CollectiveEpilogueFwdINS6_IJS8_SA_S9_EEENS6_IJNS7_ILi1EEESI_SI_EEESC_SE_Li256ELb1ELb1ELb1ELb0EEENS1_36VarlenDynamicPersistentTileSchedulerILi128ELi64ELi256ELi256ELb1ELb1ELb0ELb0ELb1ELb1EEEEEEEEEvNT_6ParamsE)
        /*0170*/ 	.word	0x00000004


	//----- nvinfo : EIATTR_FRAME_SIZE
	.align		4
.L_72:
        /*0174*/ 	.byte	0x04, 0x11
        /*0176*/ 	.short	(.L_74 - .L_73)
	.align		4
.L_73:
        /*0178*/ 	.word	index@(_ZN7cutlass13device_kernelIN5flash19enable_sm80_to_sm89INS1_16FlashAttnFwdSm80INS1_25CollectiveMainloopFwdSm80ILi8ELi1ELb0EN4cute5tupleIJNS5_1CILi128EEENS7_ILi64EEENS7_ILi192EEEEEELi192ENS_6half_tEfNS_4arch4Sm80ELb0ELb0ELb0ELb1ELb0ELb1ELb1ELb1EEENS1_21CollectiveEpilogueFwdINS6_IJS8_SA_S9_EEENS6_IJNS7_ILi1EEESI_SI_EEESC_SE_Li256ELb1ELb1ELb1ELb0EEENS1_36VarlenDynamicPersistentTileSchedulerILi128ELi64ELi256ELi256ELb1ELb1ELb0ELb0ELb1ELb1EEEEEEEEEvNT_6ParamsE)
        /*017c*/ 	.word	0x00000000


	//----- nvinfo : EIATTR_REGCOUNT
	.align		4
.L_74:
        /*0180*/ 	.byte	0x04, 0x2f
        /*0182*/ 	.short	(.L_76 - .L_75)
	.align		4
.L_75:
        /*0184*/ 	.word	index@(_ZN7cutlass13device_kernelIN5flash19enable_sm80_to_sm89INS1_16FlashAttnFwdSm80INS1_25CollectiveMainloopFwdSm80ILi8ELi1ELb0EN4cute5tupleIJNS5_1CILi128EEENS7_ILi64EEENS7_ILi192EEEEEELi192ENS_6half_tEfNS_4arch4Sm80ELb0ELb0ELb0ELb1ELb0ELb0ELb1ELb1EEENS1_21CollectiveEpilogueFwdINS6_IJS8_SA_S9_EEENS6_IJNS7_ILi1EEESI_SI_EEESC_SE_Li256ELb1ELb1ELb1ELb0EEENS1_36VarlenDynamicPersistentTileSchedulerILi128ELi64ELi256ELi256ELb1ELb1ELb0ELb0ELb1ELb1EEEEEEEEEvNT_6ParamsE)
        /*0188*/ 	.word	0x00000004


	//----- nvinfo : EIATTR_FRAME_SIZE
	.align		4
.L_76:
        /*018c*/ 	.byte	0x04, 0x11
        /*018e*/ 	.short	(.L_78 - .L_77)
	.align		4
.L_77:
        /*0190*/ 	.word	index@(_ZN7cutlass13device_kernelIN5flash19enable_sm80_to_sm89INS1_16FlashAttnFwdSm80INS1_25CollectiveMainloopFwdSm80ILi8ELi1ELb0EN4cute5tupleIJNS5_1CILi128EEENS7_ILi64EEENS7_ILi192EEEEEELi192ENS_6half_tEfNS_4arch4Sm80ELb0ELb0ELb0ELb1ELb0ELb0ELb1ELb1EEENS1_21CollectiveEpilogueFwdINS6_IJS8_SA_S9_EEENS6_IJNS7_ILi1EEESI_SI_EEESC_SE_Li256ELb1ELb1ELb1ELb0EEENS1_36VarlenDynamicPersistentTileSchedulerILi128ELi64ELi256ELi256ELb1ELb1ELb0ELb0ELb1ELb1EEEEEEEEEvNT_6ParamsE)
        /*0194*/ 	.word	0x00000000


	//----- nvinfo : EIATTR_REGCOUNT
	.align		4
.L_78:
        /*0198*/ 	.byte	0x04, 0x2f
        /*019a*/ 	.short	(.L_80 - .L_79)
	.align		4
.L_79:
        /*019c*/ 	.word	index@(_ZN7cutlass13device_kernelIN5flash19enable_sm80_to_sm89INS1_16FlashAttnFwdSm80INS1_25CollectiveMainloopFwdSm80ILi8ELi1ELb1EN4cute5tupleIJNS5_1CILi128EEENS7_ILi96EEENS7_ILi192EEEEEELi192ENS_6half_tEfNS_4arch4Sm80ELb0ELb0ELb0ELb0ELb0ELb0ELb1ELb1EEENS1_21CollectiveEpilogueFwdINS6_IJS8_SA_S9_EEENS6_IJNS7_ILi1EEESI_SI_EEESC_SE_Li256ELb0ELb1ELb1ELb0EEENS1_19SingleTileSchedulerILb0ELb1ELb1ELi128EEEEEEEEEvNT_6ParamsE)
        /*01a0*/ 	.word	0x00000004


	//----- nvinfo : EIATTR_FRAME_SIZE
	.align		4
.L_80:
        /*01a4*/ 	.byte	0x04, 0x11
        /*01a6*/ 	.short	(.L_82 - .L_81)
	.align		4
.L_81:
        /*01a8*/ 	.word	index@(_ZN7cutlass13device_kernelIN5flash19enable_sm80_to_sm89INS1_16FlashAttnFwdSm80INS1_25CollectiveMainloopFwdSm80ILi8ELi1ELb1EN4cute5tupleIJNS5_1CILi128EEENS7_ILi96EEENS7_ILi192EEEEEELi192ENS_6half_tEfNS_4arch4Sm80ELb0ELb0ELb0ELb0ELb0ELb0ELb1ELb1EEENS1_21CollectiveEpilogueFwdINS6_IJS8_SA_S9_EEENS6_IJNS7_ILi1EEESI_SI_EEESC_SE_Li256ELb0ELb1ELb1ELb0EEENS1_19SingleTileSchedulerILb0ELb1ELb1ELi128EEEEEEEEEvNT_6ParamsE)
        /*01ac*/ 	.word	0x00000000


	//----- nvinfo : EIATTR_MIN_STACK_SIZE
	.align		4
.L_82:
        /*01b0*/ 	.byte	0x04, 0x12
        /*01b2*/ 	.short	(.L_84 - .L_83)
	.align		4
.L_83:
        /*01b4*/ 	.word	index@(_ZN7cutlass13device_kernelIN5flash19enable_sm80_to_sm89INS1_16FlashAttnFwdSm80INS1_25CollectiveMainloopFwdSm80ILi8ELi1ELb1EN4cute5tupleIJNS5_1CILi128EEENS7_ILi96EEENS7_ILi192EEEEEELi192ENS_6half_tEfNS_4arch4Sm80ELb0ELb0ELb0ELb0ELb0ELb0ELb1ELb1EEENS1_21CollectiveEpilogueFwdINS6_IJS8_SA_S9_EEENS6_IJNS7_ILi1EEESI_SI_EEESC_SE_Li256ELb0ELb1ELb1ELb0EEENS1_19SingleTileSchedulerILb0ELb1ELb1ELi128EEEEEEEEEvNT_6ParamsE)
        /*01b8*/ 	.word	0x00000000


	//----- nvinfo : EIATTR_MIN_STACK_SIZE
	.align		4
.L_84:
        /*01bc*/ 	.byte	0x04, 0x12
        /*01be*/ 	.short	(.L_86 - .L_85)
	.align		4
.L_85:
        /*01c0*/ 	.word	index@(_ZN7cutlass13device_kernelIN5flash19enable_sm80_to_sm89INS1_16FlashAttnFwdSm80INS1_25CollectiveMainloopFwdSm80ILi8ELi1ELb0EN4cute5tupleIJNS5_1CILi128EEENS7_ILi64EEENS7_ILi192EEEEEELi192ENS_6half_tEfNS_4arch4Sm80ELb0ELb0ELb0ELb1ELb0ELb0ELb1ELb1EEENS1_21CollectiveEpilogueFwdINS6_IJS8_SA_S9_EEENS6_IJNS7_ILi1EEESI_SI_EEESC_SE_Li256ELb1ELb1ELb1ELb0EEENS1_36VarlenDynamicPersistentTileSchedulerILi128ELi64ELi256ELi256ELb1ELb1ELb0ELb0ELb1ELb1EEEEEEEEEvNT_6ParamsE)
        /*01c4*/ 	.word	0x00000000


	//----- nvinfo : EIATTR_MIN_STACK_SIZE
	.align		4
.L_86:
        /*01c8*/ 	.byte	0x04, 0x12
        /*01ca*/ 	.short	(.L_88 - .L_87)
	.align		4
.L_87:
        /*01cc*/ 	.word	index@(_ZN7cutlass13device_kernelIN5flash19enable_sm80_to_sm89INS1_16FlashAttnFwdSm80INS1_25CollectiveMainloopFwdSm80ILi8ELi1ELb0EN4cute5tupleIJNS5_1CILi128EEENS7_ILi64EEENS7_ILi192EEEEEELi192ENS_6half_tEfNS_4arch4Sm80ELb0ELb0ELb0ELb1ELb0ELb1ELb1ELb1EEENS1_21CollectiveEpilogueFwdINS6_IJS8_SA_S9_EEENS6_IJNS7_ILi1EEESI_SI_EEESC_SE_Li256ELb1ELb1ELb1ELb0EEENS1_36VarlenDynamicPersistentTileSchedulerILi128ELi64ELi256ELi256ELb1ELb1ELb0ELb0ELb1ELb1EEEEEEEEEvNT_6ParamsE)
        /*01d0*/ 	.word	0x00000000


	//----- nvinfo : EIATTR_MIN_STACK_SIZE
	.align		4
.L_88:
        /*01d4*/ 	.byte	0x04, 0x12
        /*01d6*/ 	.short	(.L_90 - .L_89)
	.align		4
.L_89:
        /*01d8*/ 	.word	index@(_ZN7cutlass13device_kernelIN5flash19enable_sm80_to_sm89INS1_16FlashAttnFwdSm80INS1_25CollectiveMainloopFwdSm80ILi8ELi1ELb0EN4cute5tupleIJNS5_1CILi128EEENS7_ILi64EEENS7_ILi192EEEEEELi192ENS_6half_tEfNS_4arch4Sm80ELb0ELb1ELb0ELb0ELb0ELb0ELb1ELb1EEENS1_21CollectiveEpilogueFwdINS6_IJS8_SA_S9_EEENS6_IJNS7_ILi1EEESI_SI_EEESC_SE_Li256ELb0ELb1ELb1ELb0EEENS1_19SingleTileSchedulerILb0ELb1ELb1ELi128EEEEEEEEEvNT_6ParamsE)
        /*01dc*/ 	.word	0x00000000


	//----- nvinfo : EIATTR_MIN_STACK_SIZE
	.align		4
.L_90:
        /*01e0*/ 	.byte	0x04, 0x12
        /*01e2*/ 	.short	(.L_92 - .L_91)
	.align		4
.L_91:
        /*01e4*/ 	.word	index@(_ZN7cutlass13device_kernelIN5flash19enable_sm80_to_sm89INS1_16FlashAttnFwdSm80INS1_25CollectiveMainloopFwdSm80ILi8ELi1ELb0EN4cute5tupleIJNS5_1CILi128EEENS7_ILi64EEENS7_ILi192EEEEEELi192ENS_6half_tEfNS_4arch4Sm80ELb0ELb1ELb0ELb1ELb0ELb0ELb1ELb1EEENS1_21CollectiveEpilogueFwdINS6_IJS8_SA_S9_EEENS6_IJNS7_ILi1EEESI_SI_EEESC_SE_Li256ELb1ELb1ELb1ELb0EEENS1_36VarlenDynamicPersistentTileSchedulerILi128ELi64ELi256ELi256ELb1ELb1ELb0ELb1ELb0ELb1EEEEEEEEEvNT_6ParamsE)
        /*01e8*/ 	.word	0x00000000


	//----- nvinfo : EIATTR_MIN_STACK_SIZE
	.align		4
.L_92:
        /*01ec*/ 	.byte	0x04, 0x12
        /*01ee*/ 	.short	(.L_94 - .L_93)
	.align		4
.L_93:
        /*01f0*/ 	.word	index@(_ZN7cutlass13device_kernelIN5flash19enable_sm80_to_sm89INS1_16FlashAttnFwdSm80INS1_25CollectiveMainloopFwdSm80ILi8ELi1ELb0EN4cute5tupleIJNS5_1CILi128EEENS7_ILi64EEENS7_ILi192EEEEEELi192ENS_6half_tEfNS_4arch4Sm80ELb0ELb1ELb0ELb1ELb0ELb1ELb1ELb1EEENS1_21CollectiveEpilogueFwdINS6_IJS8_SA_S9_EEENS6_IJNS7_ILi1EEESI_SI_EEESC_SE_Li256ELb1ELb1ELb1ELb0EEENS1_36VarlenDynamicPersistentTileSchedulerILi128ELi64ELi256ELi256ELb1ELb1ELb0ELb1ELb0ELb1EEEEEEEEEvNT_6ParamsE)
        /*01f4*/ 	.word	0x00000000


	//----- nvinfo : EIATTR_MIN_STACK_SIZE
	.align		4
.L_94:
        /*01f8*/ 	.byte	0x04, 0x12
        /*01fa*/ 	.short	(.L_96 - .L_95)
	.align		4
.L_95:
        /*01fc*/ 	.word	index@(_ZN7cutlass13device_kernelIN5flash19enable_sm80_to_sm89INS1_16FlashAttnFwdSm80INS1_25CollectiveMainloopFwdSm80ILi8ELi1ELb1EN4cute5tupleIJNS5_1CILi128EEENS7_ILi96EEENS7_ILi192EEEEEELi192ENS_6half_tEfNS_4arch4Sm80ELb1ELb0ELb0ELb0ELb0ELb0ELb1ELb1EEENS1_21CollectiveEpilogueFwdINS6_IJS8_SA_S9_EEENS6_IJNS7_ILi1EEESI_SI_EEESC_SE_Li256ELb0ELb1ELb1ELb0EEENS1_30DynamicPersistentTileSchedulerILi256ELi256ELb1ELb1ELb0EEEEEEEEEvNT_6ParamsE)
        /*0200*/ 	.word	0x00000000


	//----- nvinfo : EIATTR_MIN_STACK_SIZE
	.align		4
.L_96:
        /*0204*/ 	.byte	0x04, 0x12
        /*0206*/ 	.short	(.L_98 - .L_97)
	.align		4
.L_97:
        /*0208*/ 	.word	index@(_ZN7cutlass13device_kernelIN5flash19enable_sm80_to_sm89INS1_16FlashAttnFwdSm80INS1_25CollectiveMainloopFwdSm80ILi8ELi1ELb0EN4cute5tupleIJNS5_1CILi128EEENS7_ILi64EEENS7_ILi192EEEEEELi192ENS_6half_tEfNS_4arch4Sm80ELb1ELb0ELb0ELb1ELb0ELb0ELb1ELb1EEENS1_21CollectiveEpilogueFwdINS6_IJS8_SA_S9_EEENS6_IJNS7_ILi1EEESI_SI_EEESC_SE_Li256ELb1ELb1ELb1ELb0EEENS1_36VarlenDynamicPersistentTileSchedulerILi128ELi64ELi256ELi256ELb1ELb1ELb0ELb1ELb1ELb1EEEEEEEEEvNT_6ParamsE)
        /*020c*/ 	.word	0x00000000


	//----- nvinfo : EIATTR_MIN_STACK_SIZE
	.align		4
.L_98:
        /*0210*/ 	.byte	0x04, 0x12
        /*0212*/ 	.short	(.L_100 - .L_99)
	.align		4
.L_99:
        /*0214*/ 	.word	index@(_ZN7cutlass13device_kernelIN5flash19enable_sm80_to_sm89INS1_16FlashAttnFwdSm80INS1_25CollectiveMainloopFwdSm80ILi8ELi1ELb0EN4cute5tupleIJNS5_1CILi128EEENS7_ILi64EEENS7_ILi192EEEEEELi192ENS_6half_tEfNS_4arch4Sm80ELb1ELb0ELb0ELb1ELb0ELb1ELb1ELb1EEENS1_21CollectiveEpilogueFwdINS6_IJS8_SA_S9_EEENS6_IJNS7_ILi1EEESI_SI_EEESC_SE_Li256ELb1ELb1ELb1ELb0EEENS1_36VarlenDynamicPersistentTileSchedulerILi128ELi64ELi256ELi256ELb1ELb1ELb0ELb1ELb1ELb1EEEEEEEEEvNT_6ParamsE)
        /*0218*/ 	.word	0x00000000


	//----- nvinfo : EIATTR_MIN_STACK_SIZE
	.align		4
.L_100:
        /*021c*/ 	.byte	0x04, 0x12
        /*021e*/ 	.short	(.L_102 - .L_101)
	.align		4
.L_101:
        /*0220*/ 	.word	index@(_ZN7cutlass13device_kernelIN5flash19enable_sm80_to_sm89INS1_16FlashAttnFwdSm80INS1_25CollectiveMainloopFwdSm80ILi8ELi2ELb1EN4cute5tupleIJNS5_1CILi128EEENS7_ILi96EEENS7_ILi192EEEEEELi192ENS_6half_tEfNS_4arch4Sm80ELb0ELb0ELb0ELb0ELb0ELb0ELb1ELb1EEENS1_21CollectiveEpilogueFwdINS6_IJS8_SA_S9_EEENS6_IJNS7_ILi1EEESI_SI_EEESC_SE_Li256ELb0ELb1ELb1ELb0EEENS1_19SingleTileSchedulerILb0ELb1ELb1ELi128EEEEEEEEEvNT_6ParamsE)
        /*0224*/ 	.word	0x00000000


	//----- nvinfo : EIATTR_MIN_STACK_SIZE
	.align		4
.L_102:
        /*0228*/ 	.byte	0x04, 0x12
        /*022a*/ 	.short	(.L_104 - .L_103)
	.align		4
.L_103:
        /*022c*/ 	.word	index@(_ZN7cutlass13device_kernelIN5flash19enable_sm80_to_sm89INS1_16FlashAttnFwdSm80INS1_25CollectiveMainloopFwdSm80ILi8ELi2ELb0EN4cute5tupleIJNS5_1CILi128EEENS7_ILi64EEENS7_ILi192EEEEEELi192ENS_6half_tEfNS_4arch4Sm80ELb0ELb0ELb0ELb1ELb0ELb0ELb1ELb1EEENS1_21CollectiveEpilogueFwdINS6_IJS8_SA_S9_EEENS6_IJNS7_ILi1EEESI_SI_EEESC_SE_Li256ELb1ELb1ELb1ELb0EEENS1_36VarlenDynamicPersistentTileSchedulerILi128ELi64ELi256ELi256ELb1ELb1ELb0ELb0ELb1ELb1EEEEEEEEEvNT_6ParamsE)
        /*0230*/ 	.word	0x00000000


	//----- nvinfo : EIATTR_MIN_STACK_SIZE
	.align		4
.L_104:
        /*0234*/ 	.byte	0x04, 0x12
        /*0236*/ 	.short	(.L_106 - .L_105)
	.align		4
.L_105:
        /*0238*/ 	.word	index@(_ZN7cutlass13device_kernelIN5flash19enable_sm80_to_sm89INS1_16FlashAttnFwdSm80INS1_25CollectiveMainloopFwdSm80ILi8ELi2ELb0EN4cute5tupleIJNS5_1CILi128EEENS7_ILi64EEENS7_ILi192EEEEEELi192ENS_6half_tEfNS_4arch4Sm80ELb0ELb0ELb0ELb1ELb0ELb1ELb1ELb1EEENS1_21CollectiveEpilogueFwdINS6_IJS8_SA_S9_EEENS6_IJNS7_ILi1EEESI_SI_EEESC_SE_Li256ELb1ELb1ELb1ELb0EEENS1_36VarlenDynamicPersistentTileSchedulerILi128ELi64ELi256ELi256ELb1ELb1ELb0ELb0ELb1ELb1EEEEEEEEEvNT_6ParamsE)
        /*023c*/ 	.word	0x00000000


	//----- nvinfo : EIATTR_MIN_STACK_SIZE
	.align		4
.L_106:
        /*0240*/ 	.byte	0x04, 0x12
        /*0242*/ 	.short	(.L_108 - .L_107)
	.align		4
.L_107:
        /*0244*/ 	.word	index@(_ZN7cutlass13device_kernelIN5flash19enable_sm80_to_sm89INS1_16FlashAttnFwdSm80INS1_25CollectiveMainloopFwdSm80ILi8ELi2ELb0EN4cute5tupleIJNS5_1CILi128EEENS7_ILi64EEENS7_ILi192EEEEEELi192ENS_6half_tEfNS_4arch4Sm80ELb0ELb1ELb0ELb0ELb0ELb0ELb1ELb1EEENS1_21CollectiveEpilogueFwdINS6_IJS8_SA_S9_EEENS6_IJNS7_ILi1EEESI_SI_EEESC_SE_Li256ELb0ELb1ELb1ELb0EEENS1_19SingleTileSchedulerILb0ELb1ELb1ELi128EEEEEEEEEvNT_6ParamsE)
        /*0248*/ 	.word	0x00000000


	//----- nvinfo : EIATTR_MIN_STACK_SIZE
	.align		4
.L_108:
        /*024c*/ 	.byte	0x04, 0x12
        /*024e*/ 	.short	(.L_110 - .L_109)
	.align		4
.L_109:
        /*0250*/ 	.word	index@(_ZN7cutlass13device_kernelIN5flash19enable_sm80_to_sm89INS1_16FlashAttnFwdSm80INS1_25CollectiveMainloopFwdSm80ILi8ELi2ELb0EN4cute5tupleIJNS5_1CILi128EEENS7_ILi64EEENS7_ILi192EEEEEELi192ENS_6half_tEfNS_4arch4Sm80ELb0ELb1ELb0ELb1ELb0ELb0ELb1ELb1EEENS1_21CollectiveEpilogueFwdINS6_IJS8_SA_S9_EEENS6_IJNS7_ILi1EEESI_SI_EEESC_SE_Li256ELb1ELb1ELb1ELb0EEENS1_36VarlenDynamicPersistentTileSchedulerILi128ELi64ELi256ELi256ELb1ELb1ELb0ELb1ELb0ELb1EEEEEEEEEvNT_6ParamsE)
        /*0254*/ 	.word	0x00000000


	//----- nvinfo : EIATTR_MIN_STACK_SIZE
	.align		4
.L_110:
        /*0258*/ 	.byte	0x04, 0x12
        /*025a*/ 	.short	(.L_112 - .L_111)
	.align		4
.L_111:
        /*025c*/ 	.word	index@(_ZN7cutlass13device_kernelIN5flash19enable_sm80_to_sm89INS1_16FlashAttnFwdSm80INS1_25CollectiveMainloopFwdSm80ILi8ELi2ELb0EN4cute5tupleIJNS5_1CILi128EEENS7_ILi64EEENS7_ILi192EEEEEELi192ENS_6half_tEfNS_4arch4Sm80ELb0ELb1ELb0ELb1ELb0ELb1ELb1ELb1EEENS1_21CollectiveEpilogueFwdINS6_IJS8_SA_S9_EEENS6_IJNS7_ILi1EEESI_SI_EEESC_SE_Li256ELb1ELb1ELb1ELb0EEENS1_36VarlenDynamicPersistentTileSchedulerILi128ELi64ELi256ELi256ELb1ELb1ELb0ELb1ELb0ELb1EEEEEEEEEvNT_6ParamsE)
        /*0260*/ 	.word	0x00000000


	//----- nvinfo : EIATTR_MIN_STACK_SIZE
	.align		4
.L_112:
        /*0264*/ 	.byte	0x04, 0x12
        /*0266*/ 	.short	(.L_114 - .L_113)
	.align		4
.L_113:
        /*0268*/ 	.word	index@(_ZN7cutlass13device_kernelIN5flash19enable_sm80_to_sm89INS1_16FlashAttnFwdSm80INS1_25CollectiveMainloopFwdSm80ILi8ELi2ELb1EN4cute5tupleIJNS5_1CILi128EEENS7_ILi96EEENS7_ILi192EEEEEELi192ENS_6half_tEfNS_4arch4Sm80ELb1ELb0ELb0ELb0ELb0ELb0ELb1ELb1EEENS1_21CollectiveEpilogueFwdINS6_IJS8_SA_S9_EEENS6_IJNS7_ILi1EEESI_SI_EEESC_SE_Li256ELb0ELb1ELb1ELb0EEENS1_30DynamicPersistentTileSchedulerILi256ELi256ELb1ELb1ELb0EEEEEEEEEvNT_6ParamsE)
        /*026c*/ 	.word	0x00000000


	//----- nvinfo : EIATTR_MIN_STACK_SIZE
	.align		4
.L_114:
        /*0270*/ 	.byte	0x04, 0x12
        /*0272*/ 	.short	(.L_116 - .L_115)
	.align		4
.L_115:
        /*0274*/ 	.word	index@(_ZN7cutlass13device_kernelIN5flash19enable_sm80_to_sm89INS1_16FlashAttnFwdSm80INS1_25CollectiveMainloopFwdSm80ILi8ELi2ELb0EN4cute5tupleIJNS5_1CILi128EEENS7_ILi64EEENS7_ILi192EEEEEELi192ENS_6half_tEfNS_4arch4Sm80ELb1ELb0ELb0ELb1ELb0ELb0ELb1ELb1EEENS1_21CollectiveEpilogueFwdINS6_IJS8_SA_S9_EEENS6_IJNS7_ILi1EEESI_SI_EEESC_SE_Li256ELb1ELb1ELb1ELb0EEENS1_36VarlenDynamicPersistentTileSchedulerILi128ELi64ELi256ELi256ELb1ELb1ELb0ELb1ELb1ELb1EEEEEEEEEvNT_6ParamsE)
        /*0278*/ 	.word	0x00000000


	//----- nvinfo : EIATTR_MIN_STACK_SIZE
	.align		4
.L_116:
        /*027c*/ 	.byte	0x04, 0x12
        /*027e*/ 	.short	(.L_118 - .L_117)
	.align		4
.L_117:
        /*0280*/ 	.word	index@(_ZN7cutlass13device_kernelIN5flash19enable_sm80_to_sm89INS1_16FlashAttnFwdSm80INS1_25CollectiveMainloopFwdSm80ILi8ELi2ELb0EN4cute5tupleIJNS5_1CILi128EEENS7_ILi64EEENS7_ILi192EEEEEELi192ENS_6half_tEfNS_4arch4Sm80ELb1ELb0ELb0ELb1ELb0ELb1ELb1ELb1EEENS1_21CollectiveEpilogueFwdINS6_IJS8_SA_S9_EEENS6_IJNS7_ILi1EEESI_SI_EEESC_SE_Li256ELb1ELb1ELb1ELb0EEENS1_36VarlenDynamicPersistentTileSchedulerILi128ELi64ELi256ELi256ELb1ELb1ELb0ELb1ELb1ELb1EEEEEEEEEvNT_6ParamsE)
        /*0284*/ 	.word	0x00000000
.L_118:


//--------------------- .nv.compat                --------------------------
	.section	.nv.compat,"",@"SHT_CUDA_COMPAT_INFO"
	.align	4
        /*0000*/ 	.byte	0x02, 0x09, 0x01, 0x00, 0x02, 0x02, 0x01, 0x00, 0x02, 0x05, 0x05, 0x00, 0x03, 0x07, 0x01, 0x01
        /*0010*/ 	.byte	0x02, 0x03, 0x00, 0x00, 0x02, 0x06, 0x01, 0x00, 0x04, 0x0b, 0x08, 0x00, 0x00, 0x00, 0x00, 0x00
        /*0020*/ 	.byte	0x00, 0x00, 0x00, 0x00


//--------------------- .nv.info._ZN7cutlass13device_kernelIN5flash19enable_sm80_to_sm89INS1_16FlashAttnFwdSm80INS1_25CollectiveMainloopFwdSm80ILi8ELi1ELb1EN4cute5tupleIJNS5_1CILi128EEENS7_ILi96EEENS7_ILi192EEEEEELi192ENS_6half_tEfNS_4arch4Sm80ELb0ELb0ELb0ELb0ELb0ELb0ELb1ELb1EEENS1_21CollectiveEpilogueFwdINS6_IJS8_SA_S9_EEENS6_IJNS7_ILi1EEESI_SI_EEESC_SE_Li256ELb0ELb1ELb1ELb0EEENS1_19SingleTileSchedulerILb0ELb1ELb1ELi128EEEEEEEEEvNT_6ParamsE --------------------------
	.section	.nv.info._ZN7cutlass13device_kernelIN5flash19enable_sm80_to_sm89INS1_16FlashAttnFwdSm80INS1_25CollectiveMainloopFwdSm80ILi8ELi1ELb1EN4cute5tupleIJNS5_1CILi128EEENS7_ILi96EEENS7_ILi192EEEEEELi192ENS_6half_tEfNS_4arch4Sm80ELb0ELb0ELb0ELb0ELb0ELb0ELb1ELb1EEENS1_21CollectiveEpilogueFwdINS6_IJS8_SA_S9_EEENS6_IJNS7_ILi1EEESI_SI_EEESC_SE_Li256ELb0ELb1ELb1ELb0EEENS1_19SingleTileSchedulerILb0ELb1ELb1ELi128EEEEEEEEEvNT_6ParamsE,"",@"SHT_CUDA_INFO"
	.sectionflags	@""
	.align	4


	//----- nvinfo : EIATTR_CUDA_API_VERSION
	.align		4
        /*0000*/ 	.byte	0x04, 0x37
        /*0002*/ 	.short	(.L_120 - .L_119)
.L_119:
        /*0004*/ 	.word	0x00000082


	//----- nvinfo : EIATTR_KPARAM_INFO
	.align		4
.L_120:
        /*0008*/ 	.byte	0x04, 0x17
        /*000a*/ 	.short	(.L_122 - .L_121)
.L_121:
        /*000c*/ 	.word	0x00000000
        /*0010*/ 	.short	0x0000
        /*0012*/ 	.short	0x0000
        /*0014*/ 	.byte	0x00, 0xf0, 0x61, 0x10


	//----- nvinfo : EIATTR_SPARSE_MMA_MASK
	.align		4
.L_122:
        /*0018*/ 	.byte	0x03, 0x50
        /*001a*/ 	.short	0x0000


	//----- nvinfo : EIATTR_MAXREG_COUNT
	.align		4
        /*001c*/ 	.byte	0x03, 0x1b
        /*001e*/ 	.short	0x00ff


	//----- nvinfo : EIATTR_MERCURY_ISA_VERSION
	.align		4
        /*0020*/ 	.byte	0x03, 0x5f
        /*0022*/ 	.short	0x0101


	//----- nvinfo : EIATTR_VRC_CTA_INIT_COUNT
	.align		4
        /*0024*/ 	.byte	0x02, 0x4a
	.zero		1
	.zero		1


	//----- nvinfo : EIATTR_EXIT_INSTR_OFFSETS
	.align		4
        /*0028*/ 	.byte	0x04, 0x1c
        /*002a*/ 	.short	(.L_124 - .L_123)


	//   ....[0]....
.L_123:
        /*002c*/ 	.word	0x00000010


	//----- nvinfo : EIATTR_MAX_THREADS
	.align		4
.L_124:
        /*0030*/ 	.byte	0x04, 0x05
        /*0032*/ 	.short	(.L_126 - .L_125)
.L_125:
        /*0034*/ 	.word	0x00000100
        /*0038*/ 	.word	0x00000001
        /*003c*/ 	.word	0x00000001


	//----- nvinfo : EIATTR_CBANK_PARAM_SIZE
	.align		4
.L_126:
        /*0040*/ 	.byte	0x03, 0x19
        /*0042*/ 	.short	0x0418


	//----- nvinfo : EIATTR_PARAM_CBANK
	.align		4
        /*0044*/ 	.byte	0x04, 0x0a
        /*0046*/ 	.short	(.L_128 - .L_127)
	.align		4
.L_127:
        /*0048*/ 	.word	index@(.nv.constant0._ZN7cutlass13device_kernelIN5flash19enable_sm80_to_sm89INS1_16FlashAttnFwdSm80INS1_25CollectiveMainloopFwdSm80ILi8ELi1ELb1EN4cute5tupleIJNS5_1CILi128EEENS7_ILi96EEENS7_ILi192EEEEEELi192ENS_6half_tEfNS_4arch4Sm80ELb0ELb0ELb0ELb0ELb0ELb0ELb1ELb1EEENS1_21CollectiveEpilogueFwdINS6_IJS8_SA_S9_EEENS6_IJNS7_ILi1EEESI_SI_EEESC_SE_Li256ELb0ELb1ELb1ELb0EEENS1_19SingleTileSchedulerILb0ELb1ELb1ELi128EEEEEEEEEvNT_6ParamsE)
        /*004c*/ 	.short	0x0380
        /*004e*/ 	.short	0x0418


	//----- nvinfo : EIATTR_SW_WAR
	.align		4
.L_128:
        /*0050*/ 	.byte	0x04, 0x36
        /*0052*/ 	.short	(.L_130 - .L_129)
.L_129:
        /*0054*/ 	.word	0x00000008
.L_130:


//--------------------- .nv.info._ZN7cutlass13device_kernelIN5flash19enable_sm80_to_sm89INS1_16FlashAttnFwdSm80INS1_25CollectiveMainloopFwdSm80ILi8ELi1ELb0EN4cute5tupleIJNS5_1CILi128EEENS7_ILi64EEENS7_ILi192EEEEEELi192ENS_6half_tEfNS_4arch4Sm80ELb0ELb0ELb0ELb1ELb0ELb0ELb1ELb1EEENS1_21CollectiveEpilogueFwdINS6_IJS8_SA_S9_EEENS6_IJNS7_ILi1EEESI_SI_EEESC_SE_Li256ELb1ELb1ELb1ELb0EEENS1_36VarlenDynamicPersistentTileSchedulerILi128ELi64ELi256ELi256ELb1ELb1ELb0ELb0ELb1ELb1EEEEEEEEEvNT_6ParamsE --------------------------
	.section	.nv.info._ZN7cutlass13device_kernelIN5flash19enable_sm80_to_sm89INS1_16FlashAttnFwdSm80INS1_25CollectiveMainloopFwdSm80ILi8ELi1ELb0EN4cute5tupleIJNS5_1CILi128EEENS7_ILi64EEENS7_ILi192EEEEEELi192ENS_6half_tEfNS_4arch4Sm80ELb0ELb0ELb0ELb1ELb0ELb0ELb1ELb1EEENS1_21CollectiveEpilogueFwdINS6_IJS8_SA_S9_EEENS6_IJNS7_ILi1EEESI_SI_EEESC_SE_Li256ELb1ELb1ELb1ELb0EEENS1_36VarlenDynamicPersistentTileSchedulerILi128ELi64ELi256ELi256ELb1ELb1ELb0ELb0ELb1ELb1EEEEEEEEEvNT_6ParamsE,"",@"SHT_CUDA_INFO"
	.sectionflags	@""
	.align	4


	//----- nvinfo : EIATTR_CUDA_API_VERSION
	.align		4
        /*0000*/ 	.byte	0x04, 0x37
        /*0002*/ 	.short	(.L_132 - .L_131)
.L_131:
        /*0004*/ 	.word	0x00000082


	//----- nvinfo : EIATTR_KPARAM_INFO
	.align		4
.L_132:
        /*0008*/ 	.byte	0x04, 0x17
        /*000a*/ 	.short	(.L_134 - .L_133)
.L_133:
        /*000c*/ 	.word	0x00000000
        /*0010*/ 	.short	0x0000
        /*0012*/ 	.short	0x0000
        /*0014*/ 	.byte	0x00, 0xf0, 0xe1, 0x10


	//----- nvinfo : EIATTR_SPARSE_MMA_MASK
	.align		4
.L_134:
        /*0018*/ 	.byte	0x03, 0x50
        /*001a*/ 	.short	0x0000


	//----- nvinfo : EIATTR_MAXREG_COUNT
	.align		4
        /*001c*/ 	.byte	0x03, 0x1b
        /*001e*/ 	.short	0x00ff


	//----- nvinfo : EIATTR_MERCURY_ISA_VERSION
	.align		4
        /*0020*/ 	.byte	0x03, 0x5f
        /*0022*/ 	.short	0x0101


	//----- nvinfo : EIATTR_VRC_CTA_INIT_COUNT
	.align		4
        /*0024*/ 	.byte	0x02, 0x4a
	.zero		1
	.zero		1


	//----- nvinfo : EIATTR_EXIT_INSTR_OFFSETS
	.align		4
        /*0028*/ 	.byte	0x04, 0x1c
        /*002a*/ 	.short	(.L_136 - .L_135)


	//   ....[0]....
.L_135:
        /*002c*/ 	.word	0x00000010


	//----- nvinfo : EIATTR_MAX_THREADS
	.align		4
.L_136:
        /*0030*/ 	.byte	0x04, 0x05
        /*0032*/ 	.short	(.L_138 - .L_137)
.L_137:
        /*0034*/ 	.word	0x00000100
        /*0038*/ 	.word	0x00000001
        /*003c*/ 	.word	0x00000001


	//----- nvinfo : EIATTR_CBANK_PARAM_SIZE
	.align		4
.L_138:
        /*0040*/ 	.byte	0x03, 0x19
        /*0042*/ 	.short	0x0438


	//----- nvinfo : EIATTR_PARAM_CBANK
	.align		4
        /*0044*/ 	.byte	0x04, 0x0a
        /*0046*/ 	.short	(.L_140 - .L_139)
	.align		4
.L_139:
        /*0048*/ 	.word	index@(.nv.constant0._ZN7cutlass13device_kernelIN5flash19enable_sm80_to_sm89INS1_16FlashAttnFwdSm80INS1_25CollectiveMainloopFwdSm80ILi8ELi1ELb0EN4cute5tupleIJNS5_1CILi128EEENS7_ILi64EEENS7_ILi192EEEEEELi192ENS_6half_tEfNS_4arch4Sm80ELb0ELb0ELb0ELb1ELb0ELb0ELb1ELb1EEENS1_21CollectiveEpilogueFwdINS6_IJS8_SA_S9_EEENS6_IJNS7_ILi1EEESI_SI_EEESC_SE_Li256ELb1ELb1ELb1ELb0EEENS1_36VarlenDynamicPersistentTileSchedulerILi128ELi64ELi256ELi256ELb1ELb1ELb0ELb0ELb1ELb1EEEEEEEEEvNT_6ParamsE)
        /*004c*/ 	.short	0x0380
        /*004e*/ 	.short	0x0438


	//----- nvinfo : EIATTR_SW_WAR
	.align		4
.L_140:
        /*0050*/ 	.byte	0x04, 0x36
        /*0052*/ 	.short	(.L_142 - .L_141)
.L_141:
        /*0054*/ 	.word	0x00000008
.L_142:


//--------------------- .nv.info._ZN7cutlass13device_kernelIN5flash19enable_sm80_to_sm89INS1_16FlashAttnFwdSm80INS1_25CollectiveMainloopFwdSm80ILi8ELi1ELb0EN4cute5tupleIJNS5_1CILi128EEENS7_ILi64EEENS7_ILi192EEEEEELi192ENS_6half_tEfNS_4arch4Sm80ELb0ELb0ELb0ELb1ELb0ELb1ELb1ELb1EEENS1_21CollectiveEpilogueFwdINS6_IJS8_SA_S9_EEENS6_IJNS7_ILi1EEESI_SI_EEESC_SE_Li256ELb1ELb1ELb1ELb0EEENS1_36VarlenDynamicPersistentTileSchedulerILi128ELi64ELi256ELi256ELb1ELb1ELb0ELb0ELb1ELb1EEEEEEEEEvNT_6ParamsE --------------------------
	.section	.nv.info._ZN7cutlass13device_kernelIN5flash19enable_sm80_to_sm89INS1_16FlashAttnFwdSm80INS1_25CollectiveMainloopFwdSm80ILi8ELi1ELb0EN4cute5tupleIJNS5_1CILi128EEENS7_ILi64EEENS7_ILi192EEEEEELi192ENS_6half_tEfNS_4arch4Sm80ELb0ELb0ELb0ELb1ELb0ELb1ELb1ELb1EEENS1_21CollectiveEpilogueFwdINS6_IJS8_SA_S9_EEENS6_IJNS7_ILi1EEESI_SI_EEESC_SE_Li256ELb1ELb1ELb1ELb0EEENS1_36VarlenDynamicPersistentTileSchedulerILi128ELi64ELi256ELi256ELb1ELb1ELb0ELb0ELb1ELb1EEEEEEEEEvNT_6ParamsE,"",@"SHT_CUDA_INFO"
	.sectionflags	@""
	.align	4


	//----- nvinfo : EIATTR_CUDA_API_VERSION
	.align		4
        /*0000*/ 	.byte	0x04, 0x37
        /*0002*/ 	.short	(.L_144 - .L_143)
.L_143:
        /*0004*/ 	.word	0x00000082


	//----- nvinfo : EIATTR_KPARAM_INFO
	.align		4
.L_144:
        /*0008*/ 	.byte	0x04, 0x17
        /*000a*/ 	.short	(.L_146 - .L_145)
.L_145:
        /*000c*/ 	.word	0x00000000
        /*0010*/ 	.short	0x0000
        /*0012*/ 	.short	0x0000
        /*0014*/ 	.byte	0x00, 0xf0, 0xe1, 0x10


	//----- nvinfo : EIATTR_SPARSE_MMA_MASK
	.align		4
.L_146:
        /*0018*/ 	.byte	0x03, 0x50
        /*001a*/ 	.short	0x0000


	//----- nvinfo : EIATTR_MAXREG_COUNT
	.align		4
        /*001c*/ 	.byte	0x03, 0x1b
        /*001e*/ 	.short	0x00ff


	//----- nvinfo : EIATTR_MERCURY_ISA_VERSION
	.align		4
        /*0020*/ 	.byte	0x03, 0x5f
        /*0022*/ 	.short	0x0101


	//----- nvinfo : EIATTR_VRC_CTA_INIT_COUNT
	.align		4
        /*0024*/ 	.byte	0x02, 0x4a
	.zero		1
	.zero		1


	//----- nvinfo : EIATTR_EXIT_INSTR_OFFSETS
	.align		4
        /*0028*/ 	.byte	0x04, 0x1c
        /*002a*/ 	.short	(.L_148 - .L_147)


	//   ....[0]....
.L_147:
        /*002c*/ 	.word	0x00000010


	//----- nvinfo : EIATTR_MAX_THREADS
	.align		4
.L_148:
        /*0030*/ 	.byte	0x04, 0x05
        /*0032*/ 	.short	(.L_150 - .L_149)
.L_149:
        /*0034*/ 	.word	0x00000100
        /*0038*/ 	.word	0x00000001
        /*003c*/ 	.word	0x00000001


	//----- nvinfo : EIATTR_CBANK_PARAM_SIZE
	.align		4
.L_150:
        /*0040*/ 	.byte	0x03, 0x19
        /*0042*/ 	.short	0x0438


	//----- nvinfo : EIATTR_PARAM_CBANK
	.align		4
        /*0044*/ 	.byte	0x04, 0x0a
        /*0046*/ 	.short	(.L_152 - .L_151)
	.align		4
.L_151:
        /*0048*/ 	.word	index@(.nv.constant0._ZN7cutlass13device_kernelIN5flash19enable_sm80_to_sm89INS1_16FlashAttnFwdSm80INS1_25CollectiveMainloopFwdSm80ILi8ELi1ELb0EN4cute5tupleIJNS5_1CILi128EEENS7_ILi64EEENS7_ILi192EEEEEELi192ENS_6half_tEfNS_4arch4Sm80ELb0ELb0ELb0ELb1ELb0ELb1ELb1ELb1EEENS1_21CollectiveEpilogueFwdINS6_IJS8_SA_S9_EEENS6_IJNS7_ILi1EEESI_SI_EEESC_SE_Li256ELb1ELb1ELb1ELb0EEENS1_36VarlenDynamicPersistentTileSchedulerILi128ELi64ELi256ELi256ELb1ELb1ELb0ELb0ELb1ELb1EEEEEEEEEvNT_6ParamsE)
        /*004c*/ 	.short	0x0380
        /*004e*/ 	.short	0x0438


	//----- nvinfo : EIATTR_SW_WAR
	.align		4
.L_152:
        /*0050*/ 	.byte	0x04, 0x36
        /*0052*/ 	.short	(.L_154 - .L_153)
.L_153:
        /*0054*/ 	.word	0x00000008
.L_154:


//--------------------- .nv.info._ZN7cutlass13device_kernelIN5flash19enable_sm80_to_sm89INS1_16FlashAttnFwdSm80INS1_25CollectiveMainloopFwdSm80ILi8ELi1ELb0EN4cute5tupleIJNS5_1CILi128EEENS7_ILi64EEENS7_ILi192EEEEEELi192ENS_6half_tEfNS_4arch4Sm80ELb0ELb1ELb0ELb0ELb0ELb0ELb1ELb1EEENS1_21CollectiveEpilogueFwdINS6_IJS8_SA_S9_EEENS6_IJNS7_ILi1EEESI_SI_EEESC_SE_Li256ELb0ELb1ELb1ELb0EEENS1_19SingleTileSchedulerILb0ELb1ELb1ELi128EEEEEEEEEvNT_6ParamsE --------------------------
	.section	.nv.info._ZN7cutlass13device_kernelIN5flash19enable_sm80_to_sm89INS1_16FlashAttnFwdSm80INS1_25CollectiveMainloopFwdSm80ILi8ELi1ELb0EN4cute5tupleIJNS5_1CILi128EEENS7_ILi64EEENS7_ILi192EEEEEELi192ENS_6half_tEfNS_4arch4Sm80ELb0ELb1ELb0ELb0ELb0ELb0ELb1ELb1EEENS1_21CollectiveEpilogueFwdINS6_IJS8_SA_S9_EEENS6_IJNS7_ILi1EEESI_SI_EEESC_SE_Li256ELb0ELb1ELb1ELb0EEENS1_19SingleTileSchedulerILb0ELb1ELb1ELi128EEEEEEEEEvNT_6ParamsE,"",@"SHT_CUDA_INFO"
	.sectionflags	@""
	.align	4


	//----- nvinfo : EIATTR_CUDA_API_VERSION
	.align		4
        /*0000*/ 	.byte	0x04, 0x37
        /*0002*/ 	.short	(.L_156 - .L_155)
.L_155:
        /*0004*/ 	.word	0x00000082


	//----- nvinfo : EIATTR_KPARAM_INFO
	.align		4
.L_156:
        /*0008*/ 	.byte	0x04, 0x17
        /*000a*/ 	.short	(.L_158 - .L_157)
.L_157:
        /*000c*/ 	.word	0x00000000
        /*0010*/ 	.short	0x0000
        /*0012*/ 	.short	0x0000
        /*0014*/ 	.byte	0x00, 0xf0, 0x61, 0x10


	//----- nvinfo : EIATTR_SPARSE_MMA_MASK
	.align		4
.L_158:
        /*0018*/ 	.byte	0x03, 0x50
        /*001a*/ 	.short	0x0000


	//----- nvinfo : EIATTR_MAXREG_COUNT
	.align		4
        /*001c*/ 	.byte	0x03, 0x1b
        /*001e*/ 	.short	0x00ff


	//----- nvinfo : EIATTR_MERCURY_ISA_VERSION
	.align		4
        /*0020*/ 	.byte	0x03, 0x5f
        /*0022*/ 	.short	0x0101


	//----- nvinfo : EIATTR_VRC_CTA_INIT_COUNT
	.align		4
        /*0024*/ 	.byte	0x02, 0x4a
	.zero		1
	.zero		1


	//----- nvinfo : EIATTR_EXIT_INSTR_OFFSETS
	.align		4
        /*0028*/ 	.byte	0x04, 0x1c
        /*002a*/ 	.short	(.L_160 - .L_159)


	//   ....[0]....
.L_159:
        /*002c*/ 	.word	0x00000010


	//----- nvinfo : EIATTR_MAX_THREADS
	.align		4
.L_160:
        /*0030*/ 	.byte	0x04, 0x05
        /*0032*/ 	.short	(.L_162 - .L_161)
.L_161:
        /*0034*/ 	.word	0x00000100
        /*0038*/ 	.word	0x00000001
        /*003c*/ 	.word	0x00000001


	//----- nvinfo : EIATTR_CBANK_PARAM_SIZE
	.align		4
.L_162:
        /*0040*/ 	.byte	0x03, 0x19
        /*0042*/ 	.short	0x0418


	//----- nvinfo : EIATTR_PARAM_CBANK
	.align		4
        /*0044*/ 	.byte	0x04, 0x0a
        /*0046*/ 	.short	(.L_164 - .L_163)
	.align		4
.L_163:
        /*0048*/ 	.word	index@(.nv.constant0._ZN7cutlass13device_kernelIN5flash19enable_sm80_to_sm89INS1_16FlashAttnFwdSm80INS1_25CollectiveMainloopFwdSm80ILi8ELi1ELb0EN4cute5tupleIJNS5_1CILi128EEENS7_ILi64EEENS7_ILi192EEEEEELi192ENS_6half_tEfNS_4arch4Sm80ELb0ELb1ELb0ELb0ELb0ELb0ELb1ELb1EEENS1_21CollectiveEpilogueFwdINS6_IJS8_SA_S9_EEENS6_IJNS7_ILi1EEESI_SI_EEESC_SE_Li256ELb0ELb1ELb1ELb0EEENS1_19SingleTileSchedulerILb0ELb1ELb1ELi128EEEEEEEEEvNT_6ParamsE)
        /*004c*/ 	.short	0x0380
        /*004e*/ 	.short	0x0418


	//----- nvinfo : EIATTR_SW_WAR
	.align		4
.L_164:
        /*0050*/ 	.byte	0x04, 0x36
        /*0052*/ 	.short	(.L_166 - .L_165)
.L_165:
        /*0054*/ 	.word	0x00000008
.L_166:


//--------------------- .nv.info._ZN7cutlass13device_kernelIN5flash19enable_sm80_to_sm89INS1_16FlashAttnFwdSm80INS1_25CollectiveMainloopFwdSm80ILi8ELi1ELb0EN4cute5tupleIJNS5_1CILi128EEENS7_ILi64EEENS7_ILi192EEEEEELi192ENS_6half_tEfNS_4arch4Sm80ELb0ELb1ELb0ELb1ELb0ELb0ELb1ELb1EEENS1_21CollectiveEpilogueFwdINS6_IJS8_SA_S9_EEENS6_IJNS7_ILi1EEESI_SI_EEESC_SE_Li256ELb1ELb1ELb1ELb0EEENS1_36VarlenDynamicPersistentTileSchedulerILi128ELi64ELi256ELi256ELb1ELb1ELb0ELb1ELb0ELb1EEEEEEEEEvNT_6ParamsE --------------------------
	.section	.nv.info._ZN7cutlass13device_kernelIN5flash19enable_sm80_to_sm89INS1_16FlashAttnFwdSm80INS1_25CollectiveMainloopFwdSm80ILi8ELi1ELb0EN4cute5tupleIJNS5_1CILi128EEENS7_ILi64EEENS7_ILi192EEEEEELi192ENS_6half_tEfNS_4arch4Sm80ELb0ELb1ELb0ELb1ELb0ELb0ELb1ELb1EEENS1_21CollectiveEpilogueFwdINS6_IJS8_SA_S9_EEENS6_IJNS7_ILi1EEESI_SI_EEESC_SE_Li256ELb1ELb1ELb1ELb0EEENS1_36VarlenDynamicPersistentTileSchedulerILi128ELi64ELi256ELi256ELb1ELb1ELb0ELb1ELb0ELb1EEEEEEEEEvNT_6ParamsE,"",@"SHT_CUDA_INFO"
	.sectionflags	@""
	.align	4


	//----- nvinfo : EIATTR_CUDA_API_VERSION
	.align		4
        /*0000*/ 	.byte	0x04, 0x37
        /*0002*/ 	.short	(.L_168 - .L_167)
.L_167:
        /*0004*/ 	.word	0x00000082


	//----- nvinfo : EIATTR_KPARAM_INFO
	.align		4
.L_168:
        /*0008*/ 	.byte	0x04, 0x17
        /*000a*/ 	.short	(.L_170 - .L_169)
.L_169:
        /*000c*/ 	.word	0x00000000
        /*0010*/ 	.short	0x0000
        /*0012*/ 	.short	0x0000
        /*0014*/ 	.byte	0x00, 0xf0, 0xe1, 0x10


	//----- nvinfo : EIATTR_SPARSE_MMA_MASK
	.align		4
.L_170:
        /*0018*/ 	.byte	0x03, 0x50
        /*001a*/ 	.short	0x0000


	//----- nvinfo : EIATTR_MAXREG_COUNT
	.align		4
        /*001c*/ 	.byte	0x03, 0x1b
        /*001e*/ 	.short	0x00ff


	//----- nvinfo : EIATTR_MERCURY_ISA_VERSION
	.align		4
        /*0020*/ 	.byte	0x03, 0x5f
        /*0022*/ 	.short	0x0101


	//----- nvinfo : EIATTR_VRC_CTA_INIT_COUNT
	.align		4
        /*0024*/ 	.byte	0x02, 0x4a
	.zero		1
	.zero		1


	//----- nvinfo : EIATTR_EXIT_INSTR_OFFSETS
	.align		4
        /*0028*/ 	.byte	0x04, 0x1c
        /*002a*/ 	.short	(.L_172 - .L_171)


	//   ....[0]....
.L_171:
        /*002c*/ 	.word	0x00000010


	//----- nvinfo : EIATTR_MAX_THREADS
	.align		4
.L_172:
        /*0030*/ 	.byte	0x04, 0x05
        /*0032*/ 	.short	(.L_174 - .L_173)
.L_173:
        /*0034*/ 	.word	0x00000100
        /*0038*/ 	.word	0x00000001
        /*003c*/ 	.word	0x00000001


	//----- nvinfo : EIATTR_CBANK_PARAM_SIZE
	.align		4
.L_174:
        /*0040*/ 	.byte	0x03, 0x19
        /*0042*/ 	.short	0x0438


	//----- nvinfo : EIATTR_PARAM_CBANK
	.align		4
        /*0044*/ 	.byte	0x04, 0x0a
        /*0046*/ 	.short	(.L_176 - .L_175)
	.align		4
.L_175:
        /*0048*/ 	.word	index@(.nv.constant0._ZN7cutlass13device_kernelIN5flash19enable_sm80_to_sm89INS1_16FlashAttnFwdSm80INS1_25CollectiveMainloopFwdSm80ILi8ELi1ELb0EN4cute5tupleIJNS5_1CILi128EEENS7_ILi64EEENS7_ILi192EEEEEELi192ENS_6half_tEfNS_4arch4Sm80ELb0ELb1ELb0ELb1ELb0ELb0ELb1ELb1EEENS1_21CollectiveEpilogueFwdINS6_IJS8_SA_S9_EEENS6_IJNS7_ILi1EEESI_SI_EEESC_SE_Li256ELb1ELb1ELb1ELb0EEENS1_36VarlenDynamicPersistentTileSchedulerILi128ELi64ELi256ELi256ELb1ELb1ELb0ELb1ELb0ELb1EEEEEEEEEvNT_6ParamsE)
        /*004c*/ 	.short	0x0380
        /*004e*/ 	.short	0x0438


	//----- nvinfo : EIATTR_SW_WAR
	.align		4
.L_176:
        /*0050*/ 	.byte	0x04, 0x36
        /*0052*/ 	.short	(.L_178 - .L_177)
.L_177:
        /*0054*/ 	.word	0x00000008
.L_178:


//--------------------- .nv.info._ZN7cutlass13device_kernelIN5flash19enable_sm80_to_sm89INS1_16FlashAttnFwdSm80INS1_25CollectiveMainloopFwdSm80ILi8ELi1ELb0EN4cute5tupleIJNS5_1CILi128EEENS7_ILi64EEENS7_ILi192EEEEEELi192ENS_6half_tEfNS_4arch4Sm80ELb0ELb1ELb0ELb1ELb0ELb1ELb1ELb1EEENS1_21CollectiveEpilogueFwdINS6_IJS8_SA_S9_EEENS6_IJNS7_ILi1EEESI_SI_EEESC_SE_Li256ELb1ELb1ELb1ELb0EEENS1_36VarlenDynamicPersistentTileSchedulerILi128ELi64ELi256ELi256ELb1ELb1ELb0ELb1ELb0ELb1EEEEEEEEEvNT_6ParamsE --------------------------
	.section	.nv.info._ZN7cutlass13device_kernelIN5flash19enable_sm80_to_sm89INS1_16FlashAttnFwdSm80INS1_25CollectiveMainloopFwdSm80ILi8ELi1ELb0EN4cute5tupleIJNS5_1CILi128EEENS7_ILi64EEENS7_ILi192EEEEEELi192ENS_6half_tEfNS_4arch4Sm80ELb0ELb1ELb0ELb1ELb0ELb1ELb1ELb1EEENS1_21CollectiveEpilogueFwdINS6_IJS8_SA_S9_EEENS6_IJNS7_ILi1EEESI_SI_EEESC_SE_Li256ELb1ELb1ELb1ELb0EEENS1_36VarlenDynamicPersistentTileSchedulerILi128ELi64ELi256ELi256ELb1ELb1ELb0ELb1ELb0ELb1EEEEEEEEEvNT_6ParamsE,"",@"SHT_CUDA_INFO"
	.sectionflags	@""
	.align	4


	//----- nvinfo : EIATTR_CUDA_API_VERSION
	.align		4
        /*0000*/ 	.byte	0x04, 0x37
        /*0002*/ 	.short	(.L_180 - .L_179)
.L_179:
        /*0004*/ 	.word	0x00000082


	//----- nvinfo : EIATTR_KPARAM_INFO
	.align		4
.L_180:
        /*0008*/ 	.byte	0x04, 0x17
        /*000a*/ 	.short	(.L_182 - .L_181)
.L_181:
        /*000c*/ 	.word	0x00000000
        /*0010*/ 	.short	0x0000
        /*0012*/ 	.short	0x0000
        /*0014*/ 	.byte	0x00, 0xf0, 0xe1, 0x10


	//----- nvinfo : EIATTR_SPARSE_MMA_MASK
	.align		4
.L_182:
        /*0018*/ 	.byte	0x03, 0x50
        /*001a*/ 	.short	0x0000


	//----- nvinfo : EIATTR_MAXREG_COUNT
	.align		4
        /*001c*/ 	.byte	0x03, 0x1b
        /*001e*/ 	.short	0x00ff


	//----- nvinfo : EIATTR_MERCURY_ISA_VERSION
	.align		4
        /*0020*/ 	.byte	0x03, 0x5f
        /*0022*/ 	.short	0x0101


	//----- nvinfo : EIATTR_VRC_CTA_INIT_COUNT
	.align		4
        /*0024*/ 	.byte	0x02, 0x4a
	.zero		1
	.zero		1


	//----- nvinfo : EIATTR_EXIT_INSTR_OFFSETS
	.align		4
        /*0028*/ 	.byte	0x04, 0x1c
        /*002a*/ 	.short	(.L_184 - .L_183)


	//   ....[0]....
.L_183:
        /*002c*/ 	.word	0x00000010


	//----- nvinfo : EIATTR_MAX_THREADS
	.align		4
.L_184:
        /*0030*/ 	.byte	0x04, 0x05
        /*0032*/ 	.short	(.L_186 - .L_185)
.L_185:
        /*0034*/ 	.word	0x00000100
        /*0038*/ 	.word	0x00000001
        /*003c*/ 	.word	0x00000001


	//----- nvinfo : EIATTR_CBANK_PARAM_SIZE
	.align		4
.L_186:
        /*0040*/ 	.byte	0x03, 0x19
        /*0042*/ 	.short	0x0438


	//----- nvinfo : EIATTR_PARAM_CBANK
	.align		4
        /*0044*/ 	.byte	0x04, 0x0a
        /*0046*/ 	.short	(.L_188 - .L_187)
	.align		4
.L_187:
        /*0048*/ 	.word	index@(.nv.constant0._ZN7cutlass13device_kernelIN5flash19enable_sm80_to_sm89INS1_16FlashAttnFwdSm80INS1_25CollectiveMainloopFwdSm80ILi8ELi1ELb0EN4cute5tupleIJNS5_1CILi128EEENS7_ILi64EEENS7_ILi192EEEEEELi192ENS_6half_tEfNS_4arch4Sm80ELb0ELb1ELb0ELb1ELb0ELb1ELb1ELb1EEENS1_21CollectiveEpilogueFwdINS6_IJS8_SA_S9_EEENS6_IJNS7_ILi1EEESI_SI_EEESC_SE_Li256ELb1ELb1ELb1ELb0EEENS1_36VarlenDynamicPersistentTileSchedulerILi128ELi64ELi256ELi256ELb1ELb1ELb0ELb1ELb0ELb1EEEEEEEEEvNT_6ParamsE)
        /*004c*/ 	.short	0x0380
        /*004e*/ 	.short	0x0438


	//----- nvinfo : EIATTR_SW_WAR
	.align		4
.L_188:
        /*0050*/ 	.byte	0x04, 0x36
        /*0052*/ 	.short	(.L_190 - .L_189)
.L_189:
        /*0054*/ 	.word	0x00000008
.L_190:


//--------------------- .nv.info._ZN7cutlass13device_kernelIN5flash19enable_sm80_to_sm89INS1_16FlashAttnFwdSm80INS1_25CollectiveMainloopFwdSm80ILi8ELi1ELb1EN4cute5tupleIJNS5_1CILi128EEENS7_ILi96EEENS7_ILi192EEEEEELi192ENS_6half_tEfNS_4arch4Sm80ELb1ELb0ELb0ELb0ELb0ELb0ELb1ELb1EEENS1_21CollectiveEpilogueFwdINS6_IJS8_SA_S9_EEENS6_IJNS7_ILi1EEESI_SI_EEESC_SE_Li256ELb0ELb1ELb1ELb0EEENS1_30DynamicPersistentTileSchedulerILi256ELi256ELb1ELb1ELb0EEEEEEEEEvNT_6ParamsE --------------------------
	.section	.nv.info._ZN7cutlass13device_kernelIN5flash19enable_sm80_to_sm89INS1_16FlashAttnFwdSm80INS1_25CollectiveMainloopFwdSm80ILi8ELi1ELb1EN4cute5tupleIJNS5_1CILi128EEENS7_ILi96EEENS7_ILi192EEEEEELi192ENS_6half_tEfNS_4arch4Sm80ELb1ELb0ELb0ELb0ELb0ELb0ELb1ELb1EEENS1_21CollectiveEpilogueFwdINS6_IJS8_SA_S9_EEENS6_IJNS7_ILi1EEESI_SI_EEESC_SE_Li256ELb0ELb1ELb1ELb0EEENS1_30DynamicPersistentTileSchedulerILi256ELi256ELb1ELb1ELb0EEEEEEEEEvNT_6ParamsE,"",@"SHT_CUDA_INFO"
	.sectionflags	@""
	.align	4


	//----- nvinfo : EIATTR_CUDA_API_VERSION
	.align		4
        /*0000*/ 	.byte	0x04, 0x37
        /*0002*/ 	.short	(.L_192 - .L_191)
.L_191:
        /*0004*/ 	.word	0x00000082


	//----- nvinfo : EIATTR_KPARAM_INFO
	.align		4
.L_192:
        /*0008*/ 	.byte	0x04, 0x17
        /*000a*/ 	.short	(.L_194 - .L_193)
.L_193:
        /*000c*/ 	.word	0x00000000
        /*0010*/ 	.short	0x0000
        /*0012*/ 	.short	0x0000
        /*0014*/ 	.byte	0x00, 0xf0, 0xa1, 0x10


	//----- nvinfo : EIATTR_SPARSE_MMA_MASK
	.align		4
.L_194:
        /*0018*/ 	.byte	0x03, 0x50
        /*001a*/ 	.short	0x0000


	//----- nvinfo : EIATTR_MAXREG_COUNT
	.align		4
        /*001c*/ 	.byte	0x03, 0x1b
        /*001e*/ 	.short	0x00ff


	//----- nvinfo : EIATTR_MERCURY_ISA_VERSION
	.align		4
        /*0020*/ 	.byte	0x03, 0x5f
        /*0022*/ 	.short	0x0101


	//----- nvinfo : EIATTR_VRC_CTA_INIT_COUNT
	.align		4
        /*0024*/ 	.byte	0x02, 0x4a
	.zero		1
	.zero		1


	//----- nvinfo : EIATTR_EXIT_INSTR_OFFSETS
	.align		4
        /*0028*/ 	.byte	0x04, 0x1c
        /*002a*/ 	.short	(.L_196 - .L_195)


	//   ....[0]....
.L_195:
        /*002c*/ 	.word	0x00000010


	//----- nvinfo : EIATTR_MAX_THREADS
	.align		4
.L_196:
        /*0030*/ 	.byte	0x04, 0x05
        /*0032*/ 	.short	(.L_198 - .L_197)
.L_197:
        /*0034*/ 	.word	0x00000100
        /*0038*/ 	.word	0x00000001
        /*003c*/ 	.word	0x00000001


	//----- nvinfo : EIATTR_CBANK_PARAM_SIZE
	.align		4
.L_198:
        /*0040*/ 	.byte	0x03, 0x19
        /*0042*/ 	.short	0x0428


	//----- nvinfo : EIATTR_PARAM_CBANK
	.align		4
        /*0044*/ 	.byte	0x04, 0x0a
        /*0046*/ 	.short	(.L_200 - .L_199)
	.align		4
.L_199:
        /*0048*/ 	.word	index@(.nv.constant0._ZN7cutlass13device_kernelIN5flash19enable_sm80_to_sm89INS1_16FlashAttnFwdSm80INS1_25CollectiveMainloopFwdSm80ILi8ELi1ELb1EN4cute5tupleIJNS5_1CILi128EEENS7_ILi96EEENS7_ILi192EEEEEELi192ENS_6half_tEfNS_4arch4Sm80ELb1ELb0ELb0ELb0ELb0ELb0ELb1ELb1EEENS1_21CollectiveEpilogueFwdINS6_IJS8_SA_S9_EEENS6_IJNS7_ILi1EEESI_SI_EEESC_SE_Li256ELb0ELb1ELb1ELb0EEENS1_30DynamicPersistentTileSchedulerILi256ELi256ELb1ELb1ELb0EEEEEEEEEvNT_6ParamsE)
        /*004c*/ 	.short	0x0380
        /*004e*/ 	.short	0x0428


	//----- nvinfo : EIATTR_SW_WAR
	.align		4
.L_200:
        /*0050*/ 	.byte	0x04, 0x36
        /*0052*/ 	.short	(.L_202 - .L_201)
.L_201:
        /*0054*/ 	.word	0x00000008
.L_202:


//--------------------- .nv.info._ZN7cutlass13device_kernelIN5flash19enable_sm80_to_sm89INS1_16FlashAttnFwdSm80INS1_25CollectiveMainloopFwdSm80ILi8ELi1ELb0EN4cute5tupleIJNS5_1CILi128EEENS7_ILi64EEENS7_ILi192EEEEEELi192ENS_6half_tEfNS_4arch4Sm80ELb1ELb0ELb0ELb1ELb0ELb0ELb1ELb1EEENS1_21CollectiveEpilogueFwdINS6_IJS8_SA_S9_EEENS6_IJNS7_ILi1EEESI_SI_EEESC_SE_Li256ELb1ELb1ELb1ELb0EEENS1_36VarlenDynamicPersistentTileSchedulerILi128ELi64ELi256ELi256ELb1ELb1ELb0ELb1ELb1ELb1EEEEEEEEEvNT_6ParamsE --------------------------
	.section	.nv.info._ZN7cutlass13device_kernelIN5flash19enable_sm80_to_sm89INS1_16FlashAttnFwdSm80INS1_25CollectiveMainloopFwdSm80ILi8ELi1ELb0EN4cute5tupleIJNS5_1CILi128EEENS7_ILi64EEENS7_ILi192EEEEEELi192ENS_6half_tEfNS_4arch4Sm80ELb1ELb0ELb0ELb1ELb0ELb0ELb1ELb1EEENS1_21CollectiveEpilogueFwdINS6_IJS8_SA_S9_EEENS6_IJNS7_ILi1EEESI_SI_EEESC_SE_Li256ELb1ELb1ELb1ELb0EEENS1_36VarlenDynamicPersistentTileSchedulerILi128ELi64ELi256ELi256ELb1ELb1ELb0ELb1ELb1ELb1EEEEEEEEEvNT_6ParamsE,"",@"SHT_CUDA_INFO"
	.sectionflags	@""
	.align	4


	//----- nvinfo : EIATTR_CUDA_API_VERSION
	.align		4
        /*0000*/ 	.byte	0x04, 0x37
        /*0002*/ 	.short	(.L_204 - .L_203)
.L_203:
        /*0004*/ 	.word	0x00000082


	//----- nvinfo : EIATTR_KPARAM_INFO
	.align		4
.L_204:
        /*0008*/ 	.byte	0x04, 0x17
        /*000a*/ 	.short	(.L_206 - .L_205)
.L_205:
        /*000c*/ 	.word	0x00000000
        /*0010*/ 	.short	0x0000
        /*0012*/ 	.short	0x0000
        /*0014*/ 	.byte	0x00, 0xf0, 0xe1, 0x10


	//----- nvinfo : EIATTR_SPARSE_MMA_MASK
	.align		4
.L_206:
        /*0018*/ 	.byte	0x03, 0x50
        /*001a*/ 	.short	0x0000


	//----- nvinfo : EIATTR_MAXREG_COUNT
	.align		4
        /*001c*/ 	.byte	0x03, 0x1b
        /*001e*/ 	.short	0x00ff


	//----- nvinfo : EIATTR_MERCURY_ISA_VERSION
	.align		4
        /*0020*/ 	.byte	0x03, 0x5f
        /*0022*/ 	.short	0x0101


	//----- nvinfo : EIATTR_VRC_CTA_INIT_COUNT
	.align		4
        /*0024*/ 	.byte	0x02, 0x4a
	.zero		1
	.zero		1


	//----- nvinfo : EIATTR_EXIT_INSTR_OFFSETS
	.align		4
        /*0028*/ 	.byte	0x04, 0x1c
        /*002a*/ 	.short	(.L_208 - .L_207)


	//   ....[0]....
.L_207:
        /*002c*/ 	.word	0x00000010


	//----- nvinfo : EIATTR_MAX_THREADS
	.align		4
.L_208:
        /*0030*/ 	.byte	0x04, 0x05
        /*0032*/ 	.short	(.L_210 - .L_209)
.L_209:
        /*0034*/ 	.word	0x00000100
        /*0038*/ 	.word	0x00000001
        /*003c*/ 	.word	0x00000001


	//----- nvinfo : EIATTR_CBANK_PARAM_SIZE
	.align		4
.L_210:
        /*0040*/ 	.byte	0x03, 0x19
        /*0042*/ 	.short	0x0438


	//----- nvinfo : EIATTR_PARAM_CBANK
	.align		4
        /*0044*/ 	.byte	0x04, 0x0a
        /*0046*/ 	.short	(.L_212 - .L_211)
	.align		4
.L_211:
        /*0048*/ 	.word	index@(.nv.constant0._ZN7cutlass13device_kernelIN5flash19enable_sm80_to_sm89INS1_16FlashAttnFwdSm80INS1_25CollectiveMainloopFwdSm80ILi8ELi1ELb0EN4cute5tupleIJNS5_1CILi128EEENS7_ILi64EEENS7_ILi192EEEEEELi192ENS_6half_tEfNS_4arch4Sm80ELb1ELb0ELb0ELb1ELb0ELb0ELb1ELb1EEENS1_21CollectiveEpilogueFwdINS6_IJS8_SA_S9_EEENS6_IJNS7_ILi1EEESI_SI_EEESC_SE_Li256ELb1ELb1ELb1ELb0EEENS1_36VarlenDynamicPersistentTileSchedulerILi128ELi64ELi256ELi256ELb1ELb1ELb0ELb1ELb1ELb1EEEEEEEEEvNT_6ParamsE)
        /*004c*/ 	.short	0x0380
        /*004e*/ 	.short	0x0438


	//----- nvinfo : EIATTR_SW_WAR
	.align		4
.L_212:
        /*0050*/ 	.byte	0x04, 0x36
        /*0052*/ 	.short	(.L_214 - .L_213)
.L_213:
        /*0054*/ 	.word	0x00000008
.L_214:


//--------------------- .nv.info._ZN7cutlass13device_kernelIN5flash19enable_sm80_to_sm89INS1_16FlashAttnFwdSm80INS1_25CollectiveMainloopFwdSm80ILi8ELi1ELb0EN4cute5tupleIJNS5_1CILi128EEENS7_ILi64EEENS7_ILi192EEEEEELi192ENS_6half_tEfNS_4arch4Sm80ELb1ELb0ELb0ELb1ELb0ELb1ELb1ELb1EEENS1_21CollectiveEpilogueFwdINS6_IJS8_SA_S9_EEENS6_IJNS7_ILi1EEESI_SI_EEESC_SE_Li256ELb1ELb1ELb1ELb0EEENS1_36VarlenDynamicPersistentTileSchedulerILi128ELi64ELi256ELi256ELb1ELb1ELb0ELb1ELb1ELb1EEEEEEEEEvNT_6ParamsE --------------------------
	.section	.nv.info._ZN7cutlass13device_kernelIN5flash19enable_sm80_to_sm89INS1_16FlashAttnFwdSm80INS1_25CollectiveMainloopFwdSm80ILi8ELi1ELb0EN4cute5tupleIJNS5_1CILi128EEENS7_ILi64EEENS7_ILi192EEEEEELi192ENS_6half_tEfNS_4arch4Sm80ELb1ELb0ELb0ELb1ELb0ELb1ELb1ELb1EEENS1_21CollectiveEpilogueFwdINS6_IJS8_SA_S9_EEENS6_IJNS7_ILi1EEESI_SI_EEESC_SE_Li256ELb1ELb1ELb1ELb0EEENS1_36VarlenDynamicPersistentTileSchedulerILi128ELi64ELi256ELi256ELb1ELb1ELb0ELb1ELb1ELb1EEEEEEEEEvNT_6ParamsE,"",@"SHT_CUDA_INFO"
	.sectionflags	@""
	.align	4


	//----- nvinfo : EIATTR_CUDA_API_VERSION
	.align		4
        /*0000*/ 	.byte	0x04, 0x37
        /*0002*/ 	.short	(.L_216 - .L_215)
.L_215:
        /*0004*/ 	.word	0x00000082


	//----- nvinfo : EIATTR_KPARAM_INFO
	.align		4
.L_216:
        /*0008*/ 	.byte	0x04, 0x17
        /*000a*/ 	.short	(.L_218 - .L_217)
.L_217:
        /*000c*/ 	.word	0x00000000
        /*0010*/ 	.short	0x0000
        /*0012*/ 	.short	0x0000
        /*0014*/ 	.byte	0x00, 0xf0, 0xe1, 0x10


	//----- nvinfo : EIATTR_SPARSE_MMA_MASK
	.align		4
.L_218:
        /*0018*/ 	.byte	0x03, 0x50
        /*001a*/ 	.short	0x0000


	//----- nvinfo : EIATTR_MAXREG_COUNT
	.align		4
        /*001c*/ 	.byte	0x03, 0x1b
        /*001e*/ 	.short	0x00ff


	//----- nvinfo : EIATTR_MERCURY_ISA_VERSION
	.align		4
        /*0020*/ 	.byte	0x03, 0x5f
        /*0022*/ 	.short	0x0101


	//----- nvinfo : EIATTR_VRC_CTA_INIT_COUNT
	.align		4
        /*0024*/ 	.byte	0x02, 0x4a
	.zero		1
	.zero		1


	//----- nvinfo : EIATTR_EXIT_INSTR_OFFSETS
	.align		4
        /*0028*/ 	.byte	0x04, 0x1c
        /*002a*/ 	.short	(.L_220 - .L_219)


	//   ....[0]....
.L_219:
        /*002c*/ 	.word	0x00000010


	//----- nvinfo : EIATTR_MAX_THREADS
	.align		4
.L_220:
        /*0030*/ 	.byte	0x04, 0x05
        /*0032*/ 	.short	(.L_222 - .L_221)
.L_221:
        /*0034*/ 	.word	0x00000100
        /*0038*/ 	.word	0x00000001
        /*003c*/ 	.word	0x00000001


	//----- nvinfo : EIATTR_CBANK_PARAM_SIZE
	.align		4
.L_222:
        /*0040*/ 	.byte	0x03, 0x19
        /*0042*/ 	.short	0x0438


	//----- nvinfo : EIATTR_PARAM_CBANK
	.align		4
        /*0044*/ 	.byte	0x04, 0x0a
        /*0046*/ 	.short	(.L_224 - .L_223)
	.align		4
.L_223:
        /*0048*/ 	.word	index@(.nv.constant0._ZN7cutlass13device_kernelIN5flash19enable_sm80_to_sm89INS1_16FlashAttnFwdSm80INS1_25CollectiveMainloopFwdSm80ILi8ELi1ELb0EN4cute5tupleIJNS5_1CILi128EEENS7_ILi64EEENS7_ILi192EEEEEELi192ENS_6half_tEfNS_4arch4Sm80ELb1ELb0ELb0ELb1ELb0ELb1ELb1ELb1EEENS1_21CollectiveEpilogueFwdINS6_IJS8_SA_S9_EEENS6_IJNS7_ILi1EEESI_SI_EEESC_SE_Li256ELb1ELb1ELb1ELb0EEENS1_36VarlenDynamicPersistentTileSchedulerILi128ELi64ELi256ELi256ELb1ELb1ELb0ELb1ELb1ELb1EEEEEEEEEvNT_6ParamsE)
        /*004c*/ 	.short	0x0380
        /*004e*/ 	.short	0x0438


	//----- nvinfo : EIATTR_SW_WAR
	.align		4
.L_224:
        /*0050*/ 	.byte	0x04, 0x36
        /*0052*/ 	.short	(.L_226 - .L_225)
.L_225:
        /*0054*/ 	.word	0x00000008
.L_226:


//--------------------- .nv.info._ZN7cutlass13device_kernelIN5flash19enable_sm80_to_sm89INS1_16FlashAttnFwdSm80INS1_25CollectiveMainloopFwdSm80ILi8ELi2ELb1EN4cute5tupleIJNS5_1CILi128EEENS7_ILi96EEENS7_ILi192EEEEEELi192ENS_6half_tEfNS_4arch4Sm80ELb0ELb0ELb0ELb0ELb0ELb0ELb1ELb1EEENS1_21CollectiveEpilogueFwdINS6_IJS8_SA_S9_EEENS6_IJNS7_ILi1EEESI_SI_EEESC_SE_Li256ELb0ELb1ELb1ELb0EEENS1_19SingleTileSchedulerILb0ELb1ELb1ELi128EEEEEEEEEvNT_6ParamsE --------------------------
	.section	.nv.info._ZN7cutlass13device_kernelIN5flash19enable_sm80_to_sm89INS1_16FlashAttnFwdSm80INS1_25CollectiveMainloopFwdSm80ILi8ELi2ELb1EN4cute5tupleIJNS5_1CILi128EEENS7_ILi96EEENS7_ILi192EEEEEELi192ENS_6half_tEfNS_4arch4Sm80ELb0ELb0ELb0ELb0ELb0ELb0ELb1ELb1EEENS1_21CollectiveEpilogueFwdINS6_IJS8_SA_S9_EEENS6_IJNS7_ILi1EEESI_SI_EEESC_SE_Li256ELb0ELb1ELb1ELb0EEENS1_19SingleTileSchedulerILb0ELb1ELb1ELi128EEEEEEEEEvNT_6ParamsE,"",@"SHT_CUDA_INFO"
	.sectionflags	@""
	.align	4


	//----- nvinfo : EIATTR_CUDA_API_VERSION
	.align		4
        /*0000*/ 	.byte	0x04, 0x37
        /*0002*/ 	.short	(.L_228 - .L_227)
.L_227:
        /*0004*/ 	.word	0x00000082


	//----- nvinfo : EIATTR_KPARAM_INFO
	.align		4
.L_228:
        /*0008*/ 	.byte	0x04, 0x17
        /*000a*/ 	.short	(.L_230 - .L_229)
.L_229:
        /*000c*/ 	.word	0x00000000
        /*0010*/ 	.short	0x0000
        /*0012*/ 	.short	0x0000
        /*0014*/ 	.byte	0x00, 0xf0, 0x61, 0x10


	//----- nvinfo : EIATTR_SPARSE_MMA_MASK
	.align		4
.L_230:
        /*0018*/ 	.byte	0x03, 0x50
        /*001a*/ 	.short	0x0000


	//----- nvinfo : EIATTR_MAXREG_COUNT
	.align		4
        /*001c*/ 	.byte	0x03, 0x1b
        /*001e*/ 	.short	0x00ff


	//----- nvinfo : EIATTR_MERCURY_ISA_VERSION
	.align		4
        /*0020*/ 	.byte	0x03, 0x5f
        /*0022*/ 	.short	0x0101


	//----- nvinfo : EIATTR_VRC_CTA_INIT_COUNT
	.align		4
        /*0024*/ 	.byte	0x02, 0x4a
	.zero		1
	.zero		1


	//----- nvinfo : EIATTR_EXIT_INSTR_OFFSETS
	.align		4
        /*0028*/ 	.byte	0x04, 0x1c
        /*002a*/ 	.short	(.L_232 - .L_231)


	//   ....[0]....
.L_231:
        /*002c*/ 	.word	0x00000010


	//----- nvinfo : EIATTR_MAX_THREADS
	.align		4
.L_232:
        /*0030*/ 	.byte	0x04, 0x05
        /*0032*/ 	.short	(.L_234 - .L_233)
.L_233:
        /*0034*/ 	.word	0x00000100
        /*0038*/ 	.word	0x00000001
        /*003c*/ 	.word	0x00000001


	//----- nvinfo : EIATTR_CBANK_PARAM_SIZE
	.align		4
.L_234:
        /*0040*/ 	.byte	0x03, 0x19
        /*0042*/ 	.short	0x0418


	//----- nvinfo : EIATTR_PARAM_CBANK
	.align		4
        /*0044*/ 	.byte	0x04, 0x0a
        /*0046*/ 	.short	(.L_236 - .L_235)
	.align		4
.L_235:
        /*0048*/ 	.word	index@(.nv.constant0._ZN7cutlass13device_kernelIN5flash19enable_sm80_to_sm89INS1_16FlashAttnFwdSm80INS1_25CollectiveMainloopFwdSm80ILi8ELi2ELb1EN4cute5tupleIJNS5_1CILi128EEENS7_ILi96EEENS7_ILi192EEEEEELi192ENS_6half_tEfNS_4arch4Sm80ELb0ELb0ELb0ELb0ELb0ELb0ELb1ELb1EEENS1_21CollectiveEpilogueFwdINS6_IJS8_SA_S9_EEENS6_IJNS7_ILi1EEESI_SI_EEESC_SE_Li256ELb0ELb1ELb1ELb0EEENS1_19SingleTileSchedulerILb0ELb1ELb1ELi128EEEEEEEEEvNT_6ParamsE)
        /*004c*/ 	.short	0x0380
        /*004e*/ 	.short	0x0418


	//----- nvinfo : EIATTR_SW_WAR
	.align		4
.L_236:
        /*0050*/ 	.byte	0x04, 0x36
        /*0052*/ 	.short	(.L_238 - .L_237)
.L_237:
        /*0054*/ 	.word	0x00000008
.L_238:


//--------------------- .nv.info._ZN7cutlass13device_kernelIN5flash19enable_sm80_to_sm89INS1_16FlashAttnFwdSm80INS1_25CollectiveMainloopFwdSm80ILi8ELi2ELb0EN4cute5tupleIJNS5_1CILi128EEENS7_ILi64EEENS7_ILi192EEEEEELi192ENS_6half_tEfNS_4arch4Sm80ELb0ELb0ELb0ELb1ELb0ELb0ELb1ELb1EEENS1_21CollectiveEpilogueFwdINS6_IJS8_SA_S9_EEENS6_IJNS7_ILi1EEESI_SI_EEESC_SE_Li256ELb1ELb1ELb1ELb0EEENS1_36VarlenDynamicPersistentTileSchedulerILi128ELi64ELi256ELi256ELb1ELb1ELb0ELb0ELb1ELb1EEEEEEEEEvNT_6ParamsE --------------------------
	.section	.nv.info._ZN7cutlass13device_kernelIN5flash19enable_sm80_to_sm89INS1_16FlashAttnFwdSm80INS1_25CollectiveMainloopFwdSm80ILi8ELi2ELb0EN4cute5tupleIJNS5_1CILi128EEENS7_ILi64EEENS7_ILi192EEEEEELi192ENS_6half_tEfNS_4arch4Sm80ELb0ELb0ELb0ELb1ELb0ELb0ELb1ELb1EEENS1_21CollectiveEpilogueFwdINS6_IJS8_SA_S9_EEENS6_IJNS7_ILi1EEESI_SI_EEESC_SE_Li256ELb1ELb1ELb1ELb0EEENS1_36VarlenDynamicPersistentTileSchedulerILi128ELi64ELi256ELi256ELb1ELb1ELb0ELb0ELb1ELb1EEEEEEEEEvNT_6ParamsE,"",@"SHT_CUDA_INFO"
	.sectionflags	@""
	.align	4


	//----- nvinfo : EIATTR_CUDA_API_VERSION
	.align		4
        /*0000*/ 	.byte	0x04, 0x37
        /*0002*/ 	.short	(.L_240 - .L_239)
.L_239:
        /*0004*/ 	.word	0x00000082


	//----- nvinfo : EIATTR_KPARAM_INFO
	.align		4
.L_240:
        /*0008*/ 	.byte	0x04, 0x17
        /*000a*/ 	.short	(.L_242 - .L_241)
.L_241:
        /*000c*/ 	.word	0x00000000
        /*0010*/ 	.short	0x0000
        /*0012*/ 	.short	0x0000
        /*0014*/ 	.byte	0x00, 0xf0, 0xe1, 0x10


	//----- nvinfo : EIATTR_SPARSE_MMA_MASK
	.align		4
.L_242:
        /*0018*/ 	.byte	0x03, 0x50
        /*001a*/ 	.short	0x0000


	//----- nvinfo : EIATTR_MAXREG_COUNT
	.align		4
        /*001c*/ 	.byte	0x03, 0x1b
        /*001e*/ 	.short	0x00ff


	//----- nvinfo : EIATTR_MERCURY_ISA_VERSION
	.align		4
        /*0020*/ 	.byte	0x03, 0x5f
        /*0022*/ 	.short	0x0101


	//----- nvinfo : EIATTR_VRC_CTA_INIT_COUNT
	.align		4
        /*0024*/ 	.byte	0x02, 0x4a
	.zero		1
	.zero		1


	//----- nvinfo : EIATTR_EXIT_INSTR_OFFSETS
	.align		4
        /*0028*/ 	.byte	0x04, 0x1c
        /*002a*/ 	.short	(.L_244 - .L_243)


	//   ....[0]....
.L_243:
        /*002c*/ 	.word	0x00000010


	//----- nvinfo : EIATTR_MAX_THREADS
	.align		4
.L_244:
        /*0030*/ 	.byte	0x04, 0x05
        /*0032*/ 	.short	(.L_246 - .L_245)
.L_245:
        /*0034*/ 	.word	0x00000100
        /*0038*/ 	.word	0x00000001
        /*003c*/ 	.word	0x00000001


	//----- nvinfo : EIATTR_CBANK_PARAM_SIZE
	.align		4
.L_246:
        /*0040*/ 	.byte	0x03, 0x19
        /*0042*/ 	.short	0x0438


	//----- nvinfo : EIATTR_PARAM_CBANK
	.align		4
        /*0044*/ 	.byte	0x04, 0x0a
        /*0046*/ 	.short	(.L_248 - .L_247)
	.align		4
.L_247:
        /*0048*/ 	.word	index@(.nv.constant0._ZN7cutlass13device_kernelIN5flash19enable_sm80_to_sm89INS1_16FlashAttnFwdSm80INS1_25CollectiveMainloopFwdSm80ILi8ELi2ELb0EN4cute5tupleIJNS5_1CILi128EEENS7_ILi64EEENS7_ILi192EEEEEELi192ENS_6half_tEfNS_4arch4Sm80ELb0ELb0ELb0ELb1ELb0ELb0ELb1ELb1EEENS1_21CollectiveEpilogueFwdINS6_IJS8_SA_S9_EEENS6_IJNS7_ILi1EEESI_SI_EEESC_SE_Li256ELb1ELb1ELb1ELb0EEENS1_36VarlenDynamicPersistentTileSchedulerILi128ELi64ELi256ELi256ELb1ELb1ELb0ELb0ELb1ELb1EEEEEEEEEvNT_6ParamsE)
        /*004c*/ 	.short	0x0380
        /*004e*/ 	.short	0x0438


	//----- nvinfo : EIATTR_SW_WAR
	.align		4
.L_248:
        /*0050*/ 	.byte	0x04, 0x36
        /*0052*/ 	.short	(.L_250 - .L_249)
.L_249:
        /*0054*/ 	.word	0x00000008
.L_250:


//--------------------- .nv.info._ZN7cutlass13device_kernelIN5flash19enable_sm80_to_sm89INS1_16FlashAttnFwdSm80INS1_25CollectiveMainloopFwdSm80ILi8ELi2ELb0EN4cute5tupleIJNS5_1CILi128EEENS7_ILi64EEENS7_ILi192EEEEEELi192ENS_6half_tEfNS_4arch4Sm80ELb0ELb0ELb0ELb1ELb0ELb1ELb1ELb1EEENS1_21CollectiveEpilogueFwdINS6_IJS8_SA_S9_EEENS6_IJNS7_ILi1EEESI_SI_EEESC_SE_Li256ELb1ELb1ELb1ELb0EEENS1_36VarlenDynamicPersistentTileSchedulerILi128ELi64ELi256ELi256ELb1ELb1ELb0ELb0ELb1ELb1EEEEEEEEEvNT_6ParamsE --------------------------
	.section	.nv.info._ZN7cutlass13device_kernelIN5flash19enable_sm80_to_sm89INS1_16FlashAttnFwdSm80INS1_25CollectiveMainloopFwdSm80ILi8ELi2ELb0EN4cute5tupleIJNS5_1CILi128EEENS7_ILi64EEENS7_ILi192EEEEEELi192ENS_6half_tEfNS_4arch4Sm80ELb0ELb0ELb0ELb1ELb0ELb1ELb1ELb1EEENS1_21CollectiveEpilogueFwdINS6_IJS8_SA_S9_EEENS6_IJNS7_ILi1EEESI_SI_EEESC_SE_Li256ELb1ELb1ELb1ELb0EEENS1_36VarlenDynamicPersistentTileSchedulerILi128ELi64ELi256ELi256ELb1ELb1ELb0ELb0ELb1ELb1EEEEEEEEEvNT_6ParamsE,"",@"SHT_CUDA_INFO"
	.sectionflags	@""
	.align	4


	//----- nvinfo : EIATTR_CUDA_API_VERSION
	.align		4
        /*0000*/ 	.byte	0x04, 0x37
        /*0002*/ 	.short	(.L_252 - .L_251)
.L_251:
        /*0004*/ 	.word	0x00000082


	//----- nvinfo : EIATTR_KPARAM_INFO
	.align		4
.L_252:
        /*0008*/ 	.byte	0x04, 0x17
        /*000a*/ 	.short	(.L_254 - .L_253)
.L_253:
        /*000c*/ 	.word	0x00000000
        /*0010*/ 	.short	0x0000
        /*0012*/ 	.short	0x0000
        /*0014*/ 	.byte	0x00, 0xf0, 0xe1, 0x10


	//----- nvinfo : EIATTR_SPARSE_MMA_MASK
	.align		4
.L_254:
        /*0018*/ 	.byte	0x03, 0x50
        /*001a*/ 	.short	0x0000


	//----- nvinfo : EIATTR_MAXREG_COUNT
	.align		4
        /*001c*/ 	.byte	0x03, 0x1b
        /*001e*/ 	.short	0x00ff


	//----- nvinfo : EIATTR_MERCURY_ISA_VERSION
	.align		4
        /*0020*/ 	.byte	0x03, 0x5f
        /*0022*/ 	.short	0x0101


	//----- nvinfo : EIATTR_VRC_CTA_INIT_COUNT
	.align		4
        /*0024*/ 	.byte	0x02, 0x4a
	.zero		1
	.zero		1


	//----- nvinfo : EIATTR_EXIT_INSTR_OFFSETS
	.align		4
        /*0028*/ 	.byte	0x04, 0x1c
        /*002a*/ 	.short	(.L_256 - .L_255)


	//   ....[0]....
.L_255:
        /*002c*/ 	.word	0x00000010


	//----- nvinfo : EIATTR_MAX_THREADS
	.align		4
.L_256:
        /*0030*/ 	.byte	0x04, 0x05
        /*0032*/ 	.short	(.L_258 - .L_257)
.L_257:
        /*0034*/ 	.word	0x00000100
        /*0038*/ 	.word	0x00000001
        /*003c*/ 	.word	0x00000001


	//----- nvinfo : EIATTR_CBANK_PARAM_SIZE
	.align		4
.L_258:
        /*0040*/ 	.byte	0x03, 0x19
        /*0042*/ 	.short	0x0438


	//----- nvinfo : EIATTR_PARAM_CBANK
	.align		4
        /*0044*/ 	.byte	0x04, 0x0a
        /*0046*/ 	.short	(.L_260 - .L_259)
	.align		4
.L_259:
        /*0048*/ 	.word	index@(.nv.constant0._ZN7cutlass13device_kernelIN5flash19enable_sm80_to_sm89INS1_16FlashAttnFwdSm80INS1_25CollectiveMainloopFwdSm80ILi8ELi2ELb0EN4cute5tupleIJNS5_1CILi128EEENS7_ILi64EEENS7_ILi192EEEEEELi192ENS_6half_tEfNS_4arch4Sm80ELb0ELb0ELb0ELb1ELb0ELb1ELb1ELb1EEENS1_21CollectiveEpilogueFwdINS6_IJS8_SA_S9_EEENS6_IJNS7_ILi1EEESI_SI_EEESC_SE_Li256ELb1ELb1ELb1ELb0EEENS1_36VarlenDynamicPersistentTileSchedulerILi128ELi64ELi256ELi256ELb1ELb1ELb0ELb0ELb1ELb1EEEEEEEEEvNT_6ParamsE)
        /*004c*/ 	.short	0x0380
        /*004e*/ 	.short	0x0438


	//----- nvinfo : EIATTR_SW_WAR
	.align		4
.L_260:
        /*0050*/ 	.byte	0x04, 0x36
        /*0052*/ 	.short	(.L_262 - .L_261)
.L_261:
        /*0054*/ 	.word	0x00000008
.L_262:


//--------------------- .nv.info._ZN7cutlass13device_kernelIN5flash19enable_sm80_to_sm89INS1_16FlashAttnFwdSm80INS1_25CollectiveMainloopFwdSm80ILi8ELi2ELb0EN4cute5tupleIJNS5_1CILi128EEENS7_ILi64EEENS7_ILi192EEEEEELi192ENS_6half_tEfNS_4arch4Sm80ELb0ELb1ELb0ELb0ELb0ELb0ELb1ELb1EEENS1_21CollectiveEpilogueFwdINS6_IJS8_SA_S9_EEENS6_IJNS7_ILi1EEESI_SI_EEESC_SE_Li256ELb0ELb1ELb1ELb0EEENS1_19SingleTileSchedulerILb0ELb1ELb1ELi128EEEEEEEEEvNT_6ParamsE --------------------------
	.section	.nv.info._ZN7cutlass13device_kernelIN5flash19enable_sm80_to_sm89INS1_16FlashAttnFwdSm80INS1_25CollectiveMainloopFwdSm80ILi8ELi2ELb0EN4cute5tupleIJNS5_1CILi128EEENS7_ILi64EEENS7_ILi192EEEEEELi192ENS_6half_tEfNS_4arch4Sm80ELb0ELb1ELb0ELb0ELb0ELb0ELb1ELb1EEENS1_21CollectiveEpilogueFwdINS6_IJS8_SA_S9_EEENS6_IJNS7_ILi1EEESI_SI_EEESC_SE_Li256ELb0ELb1ELb1ELb0EEENS1_19SingleTileSchedulerILb0ELb1ELb1ELi128EEEEEEEEEvNT_6ParamsE,"",@"SHT_CUDA_INFO"
	.sectionflags	@""
	.align	4


	//----- nvinfo : EIATTR_CUDA_API_VERSION
	.align		4
        /*0000*/ 	.byte	0x04, 0x37
        /*0002*/ 	.short	(.L_264 - .L_263)
.L_263:
        /*0004*/ 	.word	0x00000082


	//----- nvinfo : EIATTR_KPARAM_INFO
	.align		4
.L_264:
        /*0008*/ 	.byte	0x04, 0x17
        /*000a*/ 	.short	(.L_266 - .L_265)
.L_265:
        /*000c*/ 	.word	0x00000000
        /*0010*/ 	.short	0x0000
        /*0012*/ 	.short	0x0000
        /*0014*/ 	.byte	0x00, 0xf0, 0x61, 0x10


	//----- nvinfo : EIATTR_SPARSE_MMA_MASK
	.align		4
.L_266:
        /*0018*/ 	.byte	0x03, 0x50
        /*001a*/ 	.short	0x0000


	//----- nvinfo : EIATTR_MAXREG_COUNT
	.align		4
        /*001c*/ 	.byte	0x03, 0x1b
        /*001e*/ 	.short	0x00ff


	//----- nvinfo : EIATTR_MERCURY_ISA_VERSION
	.align		4
        /*0020*/ 	.byte	0x03, 0x5f
        /*0022*/ 	.short	0x0101


	//----- nvinfo : EIATTR_VRC_CTA_INIT_COUNT
	.align		4
        /*0024*/ 	.byte	0x02, 0x4a
	.zero		1
	.zero		1


	//----- nvinfo : EIATTR_EXIT_INSTR_OFFSETS
	.align		4
        /*0028*/ 	.byte	0x04, 0x1c
        /*002a*/ 	.short	(.L_268 - .L_267)


	//   ....[0]....
.L_267:
        /*002c*/ 	.word	0x00000010


	//----- nvinfo : EIATTR_MAX_THREADS
	.align		4
.L_268:
        /*0030*/ 	.byte	0x04, 0x05
        /*0032*/ 	.short	(.L_270 - .L_269)
.L_269:
        /*0034*/ 	.word	0x00000100
        /*0038*/ 	.word	0x00000001
        /*003c*/ 	.word	0x00000001


	//----- nvinfo : EIATTR_CBANK_PARAM_SIZE
	.align		4
.L_270:
        /*0040*/ 	.byte	0x03, 0x19
        /*0042*/ 	.short	0x0418


	//----- nvinfo : EIATTR_PARAM_CBANK
	.align		4
        /*0044*/ 	.byte	0x04, 0x0a
        /*0046*/ 	.short	(.L_272 - .L_271)
	.align		4
.L_271:
        /*0048*/ 	.word	index@(.nv.constant0._ZN7cutlass13device_kernelIN5flash19enable_sm80_to_sm89INS1_16FlashAttnFwdSm80INS1_25CollectiveMainloopFwdSm80ILi8ELi2ELb0EN4cute5tupleIJNS5_1CILi128EEENS7_ILi64EEENS7_ILi192EEEEEELi192ENS_6half_tEfNS_4arch4Sm80ELb0ELb1ELb0ELb0ELb0ELb0ELb1ELb1EEENS1_21CollectiveEpilogueFwdINS6_IJS8_SA_S9_EEENS6_IJNS7_ILi1EEESI_SI_EEESC_SE_Li256ELb0ELb1ELb1ELb0EEENS1_19SingleTileSchedulerILb0ELb1ELb1ELi128EEEEEEEEEvNT_6ParamsE)
        /*004c*/ 	.short	0x0380
        /*004e*/ 	.short	0x0418


	//----- nvinfo : EIATTR_SW_WAR
	.align		4
.L_272:
        /*0050*/ 	.byte	0x04, 0x36
        /*0052*/ 	.short	(.L_274 - .L_273)
.L_273:
        /*0054*/ 	.word	0x00000008
.L_274:


//--------------------- .nv.info._ZN7cutlass13device_kernelIN5flash19enable_sm80_to_sm89INS1_16FlashAttnFwdSm80INS1_25CollectiveMainloopFwdSm80ILi8ELi2ELb0EN4cute5tupleIJNS5_1CILi128EEENS7_ILi64EEENS7_ILi192EEEEEELi192ENS_6half_tEfNS_4arch4Sm80ELb0ELb1ELb0ELb1ELb0ELb0ELb1ELb1EEENS1_21CollectiveEpilogueFwdINS6_IJS8_SA_S9_EEENS6_IJNS7_ILi1EEESI_SI_EEESC_SE_Li256ELb1ELb1ELb1ELb0EEENS1_36VarlenDynamicPersistentTileSchedulerILi128ELi64ELi256ELi256ELb1ELb1ELb0ELb1ELb0ELb1EEEEEEEEEvNT_6ParamsE --------------------------
	.section	.nv.info._ZN7cutlass13device_kernelIN5flash19enable_sm80_to_sm89INS1_16FlashAttnFwdSm80INS1_25CollectiveMainloopFwdSm80ILi8ELi2ELb0EN4cute5tupleIJNS5_1CILi128EEENS7_ILi64EEENS7_ILi192EEEEEELi192ENS_6half_tEfNS_4arch4Sm80ELb0ELb1ELb0ELb1ELb0ELb0ELb1ELb1EEENS1_21CollectiveEpilogueFwdINS6_IJS8_SA_S9_EEENS6_IJNS7_ILi1EEESI_SI_EEESC_SE_Li256ELb1ELb1ELb1ELb0EEENS1_36VarlenDynamicPersistentTileSchedulerILi128ELi64ELi256ELi256ELb1ELb1ELb0ELb1ELb0ELb1EEEEEEEEEvNT_6ParamsE,"",@"SHT_CUDA_INFO"
	.sectionflags	@""
	.align	4


	//----- nvinfo : EIATTR_CUDA_API_VERSION
	.align		4
        /*0000*/ 	.byte	0x04, 0x37
        /*0002*/ 	.short	(.L_276 - .L_275)
.L_275:
        /*0004*/ 	.word	0x00000082


	//----- nvinfo : EIATTR_KPARAM_INFO
	.align		4
.L_276:
        /*0008*/ 	.byte	0x04, 0x17
        /*000a*/ 	.short	(.L_278 - .L_277)
.L_277:
        /*000c*/ 	.word	0x00000000
        /*0010*/ 	.short	0x0000
        /*0012*/ 	.short	0x0000
        /*0014*/ 	.byte	0x00, 0xf0, 0xe1, 0x10


	//----- nvinfo : EIATTR_SPARSE_MMA_MASK
	.align		4
.L_278:
        /*0018*/ 	.byte	0x03, 0x50
        /*001a*/ 	.short	0x0000


	//----- nvinfo : EIATTR_MAXREG_COUNT
	.align		4
        /*001c*/ 	.byte	0x03, 0x1b
        /*001e*/ 	.short	0x00ff


	//----- nvinfo : EIATTR_MERCURY_ISA_VERSION
	.align		4
        /*0020*/ 	.byte	0x03, 0x5f
        /*0022*/ 	.short	0x0101


	//----- nvinfo : EIATTR_VRC_CTA_INIT_COUNT
	.align		4
        /*0024*/ 	.byte	0x02, 0x4a
	.zero		1
	.zero		1


	//----- nvinfo : EIATTR_EXIT_INSTR_OFFSETS
	.align		4
        /*0028*/ 	.byte	0x04, 0x1c
        /*002a*/ 	.short	(.L_280 - .L_279)


	//   ....[0]....
.L_279:
        /*002c*/ 	.word	0x00000010


	//----- nvinfo : EIATTR_MAX_THREADS
	.align		4
.L_280:
        /*0030*/ 	.byte	0x04, 0x05
        /*0032*/ 	.short	(.L_282 - .L_281)
.L_281:
        /*0034*/ 	.word	0x00000100
        /*0038*/ 	.word	0x00000001
        /*003c*/ 	.word	0x00000001


	//----- nvinfo : EIATTR_CBANK_PARAM_SIZE
	.align		4
.L_282:
        /*0040*/ 	.byte	0x03, 0x19
        /*0042*/ 	.short	0x0438


	//----- nvinfo : EIATTR_PARAM_CBANK
	.align		4
        /*0044*/ 	.byte	0x04, 0x0a
        /*0046*/ 	.short	(.L_284 - .L_283)
	.align		4
.L_283:
        /*0048*/ 	.word	index@(.nv.constant0._ZN7cutlass13device_kernelIN5flash19enable_sm80_to_sm89INS1_16FlashAttnFwdSm80INS1_25CollectiveMainloopFwdSm80ILi8ELi2ELb0EN4cute5tupleIJNS5_1CILi128EEENS7_ILi64EEENS7_ILi192EEEEEELi192ENS_6half_tEfNS_4arch4Sm80ELb0ELb1ELb0ELb1ELb0ELb0ELb1ELb1EEENS1_21CollectiveEpilogueFwdINS6_IJS8_SA_S9_EEENS6_IJNS7_ILi1EEESI_SI_EEESC_SE_Li256ELb1ELb1ELb1ELb0EEENS1_36VarlenDynamicPersistentTileSchedulerILi128ELi64ELi256ELi256ELb1ELb1ELb0ELb1ELb0ELb1EEEEEEEEEvNT_6ParamsE)
        /*004c*/ 	.short	0x0380
        /*004e*/ 	.short	0x0438


	//----- nvinfo : EIATTR_SW_WAR
	.align		4
.L_284:
        /*0050*/ 	.byte	0x04, 0x36
        /*0052*/ 	.short	(.L_286 - .L_285)
.L_285:
        /*0054*/ 	.word	0x00000008
.L_286:


//--------------------- .nv.info._ZN7cutlass13device_kernelIN5flash19enable_sm80_to_sm89INS1_16FlashAttnFwdSm80INS1_25CollectiveMainloopFwdSm80ILi8ELi2ELb0EN4cute5tupleIJNS5_1CILi128EEENS7_ILi64EEENS7_ILi192EEEEEELi192ENS_6half_tEfNS_4arch4Sm80ELb0ELb1ELb0ELb1ELb0ELb1ELb1ELb1EEENS1_21CollectiveEpilogueFwdINS6_IJS8_SA_S9_EEENS6_IJNS7_ILi1EEESI_SI_EEESC_SE_Li256ELb1ELb1ELb1ELb0EEENS1_36VarlenDynamicPersistentTileSchedulerILi128ELi64ELi256ELi256ELb1ELb1ELb0ELb1ELb0ELb1EEEEEEEEEvNT_6ParamsE --------------------------
	.section	.nv.info._ZN7cutlass13device_kernelIN5flash19enable_sm80_to_sm89INS1_16FlashAttnFwdSm80INS1_25CollectiveMainloopFwdSm80ILi8ELi2ELb0EN4cute5tupleIJNS5_1CILi128EEENS7_ILi64EEENS7_ILi192EEEEEELi192ENS_6half_tEfNS_4arch4Sm80ELb0ELb1ELb0ELb1ELb0ELb1ELb1ELb1EEENS1_21CollectiveEpilogueFwdINS6_IJS8_SA_S9_EEENS6_IJNS7_ILi1EEESI_SI_EEESC_SE_Li256ELb1ELb1ELb1ELb0EEENS1_36VarlenDynamicPersistentTileSchedulerILi128ELi64ELi256ELi256ELb1ELb1ELb0ELb1ELb0ELb1EEEEEEEEEvNT_6ParamsE,"",@"SHT_CUDA_INFO"
	.sectionflags	@""
	.align	4


	//----- nvinfo : EIATTR_CUDA_API_VERSION
	.align		4
        /*0000*/ 	.byte	0x04, 0x37
        /*0002*/ 	.short	(.L_288 - .L_287)
.L_287:
        /*0004*/ 	.word	0x00000082


	//----- nvinfo : EIATTR_KPARAM_INFO
	.align		4
.L_288:
        /*0008*/ 	.byte	0x04, 0x17
        /*000a*/ 	.short	(.L_290 - .L_289)
.L_289:
        /*000c*/ 	.word	0x00000000
        /*0010*/ 	.short	0x0000
        /*0012*/ 	.short	0x0000
        /*0014*/ 	.byte	0x00, 0xf0, 0xe1, 0x10


	//----- nvinfo : EIATTR_SPARSE_MMA_MASK
	.align		4
.L_290:
        /*0018*/ 	.byte	0x03, 0x50
        /*001a*/ 	.short	0x0000


	//----- nvinfo : EIATTR_MAXREG_COUNT
	.align		4
        /*001c*/ 	.byte	0x03, 0x1b
        /*001e*/ 	.short	0x00ff


	//----- nvinfo : EIATTR_MERCURY_ISA_VERSION
	.align		4
        /*0020*/ 	.byte	0x03, 0x5f
        /*0022*/ 	.short	0x0101


	//----- nvinfo : EIATTR_VRC_CTA_INIT_COUNT
	.align		4
        /*0024*/ 	.byte	0x02, 0x4a
	.zero		1
	.zero		1


	//----- nvinfo : EIATTR_EXIT_INSTR_OFFSETS
	.align		4
        /*0028*/ 	.byte	0x04, 0x1c
        /*002a*/ 	.short	(.L_292 - .L_291)


	//   ....[0]....
.L_291:
        /*002c*/ 	.word	0x00000010


	//----- nvinfo : EIATTR_MAX_THREADS
	.align		4
.L_292:
        /*0030*/ 	.byte	0x04, 0x05
        /*0032*/ 	.short	(.L_294 - .L_293)
.L_293:
        /*0034*/ 	.word	0x00000100
        /*0038*/ 	.word	0x00000001
        /*003c*/ 	.word	0x00000001


	//----- nvinfo : EIATTR_CBANK_PARAM_SIZE
	.align		4
.L_294:
        /*0040*/ 	.byte	0x03, 0x19
        /*0042*/ 	.short	0x0438


	//----- nvinfo : EIATTR_PARAM_CBANK
	.align		4
        /*0044*/ 	.byte	0x04, 0x0a
        /*0046*/ 	.short	(.L_296 - .L_295)
	.align		4
.L_295:
        /*0048*/ 	.word	index@(.nv.constant0._ZN7cutlass13device_kernelIN5flash19enable_sm80_to_sm89INS1_16FlashAttnFwdSm80INS1_25CollectiveMainloopFwdSm80ILi8ELi2ELb0EN4cute5tupleIJNS5_1CILi128EEENS7_ILi64EEENS7_ILi192EEEEEELi192ENS_6half_tEfNS_4arch4Sm80ELb0ELb1ELb0ELb1ELb0ELb1ELb1ELb1EEENS1_21CollectiveEpilogueFwdINS6_IJS8_SA_S9_EEENS6_IJNS7_ILi1EEESI_SI_EEESC_SE_Li256ELb1ELb1ELb1ELb0EEENS1_36VarlenDynamicPersistentTileSchedulerILi128ELi64ELi256ELi256ELb1ELb1ELb0ELb1ELb0ELb1EEEEEEEEEvNT_6ParamsE)
        /*004c*/ 	.short	0x0380
        /*004e*/ 	.short	0x0438


	//----- nvinfo : EIATTR_SW_WAR
	.align		4
.L_296:
        /*0050*/ 	.byte	0x04, 0x36
        /*0052*/ 	.short	(.L_298 - .L_297)
.L_297:
        /*0054*/ 	.word	0x00000008
.L_298:


//--------------------- .nv.info._ZN7cutlass13device_kernelIN5flash19enable_sm80_to_sm89INS1_16FlashAttnFwdSm80INS1_25CollectiveMainloopFwdSm80ILi8ELi2ELb1EN4cute5tupleIJNS5_1CILi128EEENS7_ILi96EEENS7_ILi192EEEEEELi192ENS_6half_tEfNS_4arch4Sm80ELb1ELb0ELb0ELb0ELb0ELb0ELb1ELb1EEENS1_21CollectiveEpilogueFwdINS6_IJS8_SA_S9_EEENS6_IJNS7_ILi1EEESI_SI_EEESC_SE_Li256ELb0ELb1ELb1ELb0EEENS1_30DynamicPersistentTileSchedulerILi256ELi256ELb1ELb1ELb0EEEEEEEEEvNT_6ParamsE --------------------------
	.section	.nv.info._ZN7cutlass13device_kernelIN5flash19enable_sm80_to_sm89INS1_16FlashAttnFwdSm80INS1_25CollectiveMainloopFwdSm80ILi8ELi2ELb1EN4cute5tupleIJNS5_1CILi128EEENS7_ILi96EEENS7_ILi192EEEEEELi192ENS_6half_tEfNS_4arch4Sm80ELb1ELb0ELb0ELb0ELb0ELb0ELb1ELb1EEENS1_21CollectiveEpilogueFwdINS6_IJS8_SA_S9_EEENS6_IJNS7_ILi1EEESI_SI_EEESC_SE_Li256ELb0ELb1ELb1ELb0EEENS1_30DynamicPersistentTileSchedulerILi256ELi256ELb1ELb1ELb0EEEEEEEEEvNT_6ParamsE,"",@"SHT_CUDA_INFO"
	.sectionflags	@""
	.align	4


	//----- nvinfo : EIATTR_CUDA_API_VERSION
	.align		4
        /*0000*/ 	.byte	0x04, 0x37
        /*0002*/ 	.short	(.L_300 - .L_299)
.L_299:
        /*0004*/ 	.word	0x00000082


	//----- nvinfo : EIATTR_KPARAM_INFO
	.align		4
.L_300:
        /*0008*/ 	.byte	0x04, 0x17
        /*000a*/ 	.short	(.L_302 - .L_301)
.L_301:
        /*000c*/ 	.word	0x00000000
        /*0010*/ 	.short	0x0000
        /*0012*/ 	.short	0x0000
        /*0014*/ 	.byte	0x00, 0xf0, 0xa1, 0x10


	//----- nvinfo : EIATTR_SPARSE_MMA_MASK
	.align		4
.L_302:
        /*0018*/ 	.byte	0x03, 0x50
        /*001a*/ 	.short	0x0000


	//----- nvinfo : EIATTR_MAXREG_COUNT
	.align		4
        /*001c*/ 	.byte	0x03, 0x1b
        /*001e*/ 	.short	0x00ff


	//----- nvinfo : EIATTR_MERCURY_ISA_VERSION
	.align		4
        /*0020*/ 	.byte	0x03, 0x5f
        /*0022*/ 	.short	0x0101


	//----- nvinfo : EIATTR_VRC_CTA_INIT_COUNT
	.align		4
        /*0024*/ 	.byte	0x02, 0x4a
	.zero		1
	.zero		1


	//----- nvinfo : EIATTR_EXIT_INSTR_OFFSETS
	.align		4
        /*0028*/ 	.byte	0x04, 0x1c
        /*002a*/ 	.short	(.L_304 - .L_303)


	//   ....[0]....
.L_303:
        /*002c*/ 	.word	0x00000010


	//----- nvinfo : EIATTR_MAX_THREADS
	.align		4
.L_304:
        /*0030*/ 	.byte	0x04, 0x05
        /*0032*/ 	.short	(.L_306 - .L_305)
.L_305:
        /*0034*/ 	.word	0x00000100
        /*0038*/ 	.word	0x00000001
        /*003c*/ 	.word	0x00000001


	//----- nvinfo : EIATTR_CBANK_PARAM_SIZE
	.align		4
.L_306:
        /*0040*/ 	.byte	0x03, 0x19
        /*0042*/ 	.short	0x0428


	//----- nvinfo : EIATTR_PARAM_CBANK
	.align		4
        /*0044*/ 	.byte	0x04, 0x0a
        /*0046*/ 	.short	(.L_308 - .L_307)
	.align		4
.L_307:
        /*0048*/ 	.word	index@(.nv.constant0._ZN7cutlass13device_kernelIN5flash19enable_sm80_to_sm89INS1_16FlashAttnFwdSm80INS1_25CollectiveMainloopFwdSm80ILi8ELi2ELb1EN4cute5tupleIJNS5_1CILi128EEENS7_ILi96EEENS7_ILi192EEEEEELi192ENS_6half_tEfNS_4arch4Sm80ELb1ELb0ELb0ELb0ELb0ELb0ELb1ELb1EEENS1_21CollectiveEpilogueFwdINS6_IJS8_SA_S9_EEENS6_IJNS7_ILi1EEESI_SI_EEESC_SE_Li256ELb0ELb1ELb1ELb0EEENS1_30DynamicPersistentTileSchedulerILi256ELi256ELb1ELb1ELb0EEEEEEEEEvNT_6ParamsE)
        /*004c*/ 	.short	0x0380
        /*004e*/ 	.short	0x0428


	//----- nvinfo : EIATTR_SW_WAR
	.align		4
.L_308:
        /*0050*/ 	.byte	0x04, 0x36
        /*0052*/ 	.short	(.L_310 - .L_309)
.L_309:
        /*0054*/ 	.word	0x00000008
.L_310:


//--------------------- .nv.info._ZN7cutlass13device_kernelIN5flash19enable_sm80_to_sm89INS1_16FlashAttnFwdSm80INS1_25CollectiveMainloopFwdSm80ILi8ELi2ELb0EN4cute5tupleIJNS5_1CILi128EEENS7_ILi64EEENS7_ILi192EEEEEELi192ENS_6half_tEfNS_4arch4Sm80ELb1ELb0ELb0ELb1ELb0ELb0ELb1ELb1EEENS1_21CollectiveEpilogueFwdINS6_IJS8_SA_S9_EEENS6_IJNS7_ILi1EEESI_SI_EEESC_SE_Li256ELb1ELb1ELb1ELb0EEENS1_36VarlenDynamicPersistentTileSchedulerILi128ELi64ELi256ELi256ELb1ELb1ELb0ELb1ELb1ELb1EEEEEEEEEvNT_6ParamsE --------------------------
	.section	.nv.info._ZN7cutlass13device_kernelIN5flash19enable_sm80_to_sm89INS1_16FlashAttnFwdSm80INS1_25CollectiveMainloopFwdSm80ILi8ELi2ELb0EN4cute5tupleIJNS5_1CILi128EEENS7_ILi64EEENS7_ILi192EEEEEELi192ENS_6half_tEfNS_4arch4Sm80ELb1ELb0ELb0ELb1ELb0ELb0ELb1ELb1EEENS1_21CollectiveEpilogueFwdINS6_IJS8_SA_S9_EEENS6_IJNS7_ILi1EEESI_SI_EEESC_SE_Li256ELb1ELb1ELb1ELb0EEENS1_36VarlenDynamicPersistentTileSchedulerILi128ELi64ELi256ELi256ELb1ELb1ELb0ELb1ELb1ELb1EEEEEEEEEvNT_6ParamsE,"",@"SHT_CUDA_INFO"
	.sectionflags	@""
	.align	4


	//----- nvinfo : EIATTR_CUDA_API_VERSION
	.align		4
        /*0000*/ 	.byte	0x04, 0x37
        /*0002*/ 	.short	(.L_312 - .L_311)
.L_311:
        /*0004*/ 	.word	0x00000082


	//----- nvinfo : EIATTR_KPARAM_INFO
	.align		4
.L_312:
        /*0008*/ 	.byte	0x04, 0x17
        /*000a*/ 	.short	(.L_314 - .L_313)
.L_313:
        /*000c*/ 	.word	0x00000000
        /*0010*/ 	.short	0x0000
        /*0012*/ 	.short	0x0000
        /*0014*/ 	.byte	0x00, 0xf0, 0xe1, 0x10


	//----- nvinfo : EIATTR_SPARSE_MMA_MASK
	.align		4
.L_314:
        /*0018*/ 	.byte	0x03, 0x50
        /*001a*/ 	.short	0x0000


	//----- nvinfo : EIATTR_MAXREG_COUNT
	.align		4
        /*001c*/ 	.byte	0x03, 0x1b
        /*001e*/ 	.short	0x00ff


	//----- nvinfo : EIATTR_MERCURY_ISA_VERSION
	.align		4
        /*0020*/ 	.byte	0x03, 0x5f
        /*0022*/ 	.short	0x0101


	//----- nvinfo : EIATTR_VRC_CTA_INIT_COUNT
	.align		4
        /*0024*/ 	.byte	0x02, 0x4a
	.zero		1
	.zero		1


	//----- nvinfo : EIATTR_EXIT_INSTR_OFFSETS
	.align		4
        /*0028*/ 	.byte	0x04, 0x1c
        /*002a*/ 	.short	(.L_316 - .L_315)


	//   ....[0]....
.L_315:
        /*002c*/ 	.word	0x00000010


	//----- nvinfo : EIATTR_MAX_THREADS
	.align		4
.L_316:
        /*0030*/ 	.byte	0x04, 0x05
        /*0032*/ 	.short	(.L_318 - .L_317)
.L_317:
        /*0034*/ 	.word	0x00000100
        /*0038*/ 	.word	0x00000001
        /*003c*/ 	.word	0x00000001


	//----- nvinfo : EIATTR_CBANK_PARAM_SIZE
	.align		4
.L_318:
        /*0040*/ 	.byte	0x03, 0x19
        /*0042*/ 	.short	0x0438


	//----- nvinfo : EIATTR_PARAM_CBANK
	.align		4
        /*0044*/ 	.byte	0x04, 0x0a
        /*0046*/ 	.short	(.L_320 - .L_319)
	.align		4
.L_319:
        /*0048*/ 	.word	index@(.nv.constant0._ZN7cutlass13device_kernelIN5flash19enable_sm80_to_sm89INS1_16FlashAttnFwdSm80INS1_25CollectiveMainloopFwdSm80ILi8ELi2ELb0EN4cute5tupleIJNS5_1CILi128EEENS7_ILi64EEENS7_ILi192EEEEEELi192ENS_6half_tEfNS_4arch4Sm80ELb1ELb0ELb0ELb1ELb0ELb0ELb1ELb1EEENS1_21CollectiveEpilogueFwdINS6_IJS8_SA_S9_EEENS6_IJNS7_ILi1EEESI_SI_EEESC_SE_Li256ELb1ELb1ELb1ELb0EEENS1_36VarlenDynamicPersistentTileSchedulerILi128ELi64ELi256ELi256ELb1ELb1ELb0ELb1ELb1ELb1EEEEEEEEEvNT_6ParamsE)
        /*004c*/ 	.short	0x0380
        /*004e*/ 	.short	0x0438


	//----- nvinfo : EIATTR_SW_WAR
	.align		4
.L_320:
        /*0050*/ 	.byte	0x04, 0x36
        /*0052*/ 	.short	(.L_322 - .L_321)
.L_321:
        /*0054*/ 	.word	0x00000008
.L_322:


//--------------------- .nv.info._ZN7cutlass13device_kernelIN5flash19enable_sm80_to_sm89INS1_16FlashAttnFwdSm80INS1_25CollectiveMainloopFwdSm80ILi8ELi2ELb0EN4cute5tupleIJNS5_1CILi128EEENS7_ILi64EEENS7_ILi192EEEEEELi192ENS_6half_tEfNS_4arch4Sm80ELb1ELb0ELb0ELb1ELb0ELb1ELb1ELb1EEENS1_21CollectiveEpilogueFwdINS6_IJS8_SA_S9_EEENS6_IJNS7_ILi1EEESI_SI_EEESC_SE_Li256ELb1ELb1ELb1ELb0EEENS1_36VarlenDynamicPersistentTileSchedulerILi128ELi64ELi256ELi256ELb1ELb1ELb0ELb1ELb1ELb1EEEEEEEEEvNT_6ParamsE --------------------------
	.section	.nv.info._ZN7cutlass13device_kernelIN5flash19enable_sm80_to_sm89INS1_16FlashAttnFwdSm80INS1_25CollectiveMainloopFwdSm80ILi8ELi2ELb0EN4cute5tupleIJNS5_1CILi128EEENS7_ILi64EEENS7_ILi192EEEEEELi192ENS_6half_tEfNS_4arch4Sm80ELb1ELb0ELb0ELb1ELb0ELb1ELb1ELb1EEENS1_21CollectiveEpilogueFwdINS6_IJS8_SA_S9_EEENS6_IJNS7_ILi1EEESI_SI_EEESC_SE_Li256ELb1ELb1ELb1ELb0EEENS1_36VarlenDynamicPersistentTileSchedulerILi128ELi64ELi256ELi256ELb1ELb1ELb0ELb1ELb1ELb1EEEEEEEEEvNT_6ParamsE,"",@"SHT_CUDA_INFO"
	.sectionflags	@""
	.align	4


	//----- nvinfo : EIATTR_CUDA_API_VERSION
	.align		4
        /*0000*/ 	.byte	0x04, 0x37
        /*0002*/ 	.short	(.L_324 - .L_323)
.L_323:
        /*0004*/ 	.word	0x00000082


	//----- nvinfo : EIATTR_KPARAM_INFO
	.align		4
.L_324:
        /*0008*/ 	.byte	0x04, 0x17
        /*000a*/ 	.short	(.L_326 - .L_325)
.L_325:
        /*000c*/ 	.word	0x00000000
        /*0010*/ 	.short	0x0000
        /*0012*/ 	.short	0x0000
        /*0014*/ 	.byte	0x00, 0xf0, 0xe1, 0x10


	//----- nvinfo : EIATTR_SPARSE_MMA_MASK
	.align		4
.L_326:
        /*0018*/ 	.byte	0x03, 0x50
        /*001a*/ 	.short	0x0000


	//----- nvinfo : EIATTR_MAXREG_COUNT
	.align		4
        /*001c*/ 	.byte	0x03, 0x1b
        /*001e*/ 	.short	0x00ff


	//----- nvinfo : EIATTR_MERCURY_ISA_VERSION
	.align		4
        /*0020*/ 	.byte	0x03, 0x5f
        /*0022*/ 	.short	0x0101


	//----- nvinfo : EIATTR_VRC_CTA_INIT_COUNT
	.align		4
        /*0024*/ 	.byte	0x02, 0x4a
	.zero		1
	.zero		1


	//----- nvinfo : EIATTR_EXIT_INSTR_OFFSETS
	.align		4
        /*0028*/ 	.byte	0x04, 0x1c
        /*002a*/ 	.short	(.L_328 - .L_327)


	//   ....[0]....
.L_327:
        /*002c*/ 	.word	0x00000010


	//----- nvinfo : EIATTR_MAX_THREADS
	.align		4
.L_328:
        /*0030*/ 	.byte	0x04, 0x05
        /*0032*/ 	.short	(.L_330 - .L_329)
.L_329:
        /*0034*/ 	.word	0x00000100
        /*0038*/ 	.word	0x00000001
        /*003c*/ 	.word	0x00000001


	//----- nvinfo : EIATTR_CBANK_PARAM_SIZE
	.align		4
.L_330:
        /*0040*/ 	.byte	0x03, 0x19
        /*0042*/ 	.short	0x0438


	//----- nvinfo : EIATTR_PARAM_CBANK
	.align		4
        /*0044*/ 	.byte	0x04, 0x0a
        /*0046*/ 	.short	(.L_332 - .L_331)
	.align		4
.L_331:
        /*0048*/ 	.word	index@(.nv.constant0._ZN7cutlass13device_kernelIN5flash19enable_sm80_to_sm89INS1_16FlashAttnFwdSm80INS1_25CollectiveMainloopFwdSm80ILi8ELi2ELb0EN4cute5tupleIJNS5_1CILi128EEENS7_ILi64EEENS7_ILi192EEEEEELi192ENS_6half_tEfNS_4arch4Sm80ELb1ELb0ELb0ELb1ELb0ELb1ELb1ELb1EEENS1_21CollectiveEpilogueFwdINS6_IJS8_SA_S9_EEENS6_IJNS7_ILi1EEESI_SI_EEESC_SE_Li256ELb1ELb1ELb1ELb0EEENS1_36VarlenDynamicPersistentTileSchedulerILi128ELi64ELi256ELi256ELb1ELb1ELb0ELb1ELb1ELb1EEEEEEEEEvNT_6ParamsE)
        /*004c*/ 	.short	0x0380
        /*004e*/ 	.short	0x0438


	//----- nvinfo : EIATTR_SW_WAR
	.align		4
.L_332:
        /*0050*/ 	.byte	0x04, 0x36
        /*0052*/ 	.short	(.L_334 - .L_333)
.L_333:
        /*0054*/ 	.word	0x00000008
.L_334:


//--------------------- .nv.callgraph             --------------------------
	.section	.nv.callgraph,"",@"SHT_CUDA_CALLGRAPH"
	.align	4
	.sectionentsize	8
	.align		4
        /*0000*/ 	.word	0x00000000
	.align		4
        /*0004*/ 	.word	0xffffffff
	.align		4
        /*0008*/ 	.word	0x00000000
	.align		4
        /*000c*/ 	.word	0xfffffffe
	.align		4
        /*0010*/ 	.word	0x00000000
	.align		4
        /*0014*/ 	.word	0xfffffffd
	.align		4
        /*0018*/ 	.word	0x00000000
	.align		4
        /*001c*/ 	.word	0xfffffffc


//--------------------- .nv.constant4             --------------------------
	.section	.nv.constant4,"a",@progbits
	.align	8
	.align		8
.nv.constant4:
        /*0000*/ 	.dword	_ZN72_INTERNAL_be19ed33_36_flash_fwd_hdim192_fp16_split_sm80_cu_a6473388_30034cuda3std3__45__cpo5beginE
	.align		8
        /*0008*/ 	.dword	_ZN72_INTERNAL_be19ed33_36_flash_fwd_hdim192_fp16_split_sm80_cu_a6473388_30034cuda3std3__45__cpo3endE
	.align		8
        /*0010*/ 	.dword	_ZN72_INTERNAL_be19ed33_36_flash_fwd_hdim192_fp16_split_sm80_cu_a6473388_30034cuda3std3__45__cpo6cbeginE
	.align		8
        /*0018*/ 	.dword	_ZN72_INTERNAL_be19ed33_36_flash_fwd_hdim192_fp16_split_sm80_cu_a6473388_30034cuda3std3__45__cpo4cendE
	.align		8
        /*0020*/ 	.dword	_ZN72_INTERNAL_be19ed33_36_flash_fwd_hdim192_fp16_split_sm80_cu_a6473388_30034cuda3std3__474_GLOBAL__N__be19ed33_36_flash_fwd_hdim192_fp16_split_sm80_cu_a6473388_30036ignoreE
	.align		8
        /*0028*/ 	.dword	_ZN72_INTERNAL_be19ed33_36_flash_fwd_hdim192_fp16_split_sm80_cu_a6473388_30034cuda3std3__419piecewise_constructE
	.align		8
        /*0030*/ 	.dword	_ZN72_INTERNAL_be19ed33_36_flash_fwd_hdim192_fp16_split_sm80_cu_a6473388_30034cuda3std3__48in_placeE
	.align		8
        /*0038*/ 	.dword	_ZN72_INTERNAL_be19ed33_36_flash_fwd_hdim192_fp16_split_sm80_cu_a6473388_30034cuda3std6ranges3__45__cpo4swapE
	.align		8
        /*0040*/ 	.dword	_ZN72_INTERNAL_be19ed33_36_flash_fwd_hdim192_fp16_split_sm80_cu_a6473388_30034cuda3std6ranges3__45__cpo9iter_moveE
	.align		8
        /*0048*/ 	.dword	_ZN72_INTERNAL_be19ed33_36_flash_fwd_hdim192_fp16_split_sm80_cu_a6473388_30034cute7productE
	.align		8
        /*0050*/ 	.dword	_ZN72_INTERNAL_be19ed33_36_flash_fwd_hdim192_fp16_split_sm80_cu_a6473388_30034cute1_E


//--------------------- .text._ZN7cutlass13device_kernelIN5flash19enable_sm80_to_sm89INS1_16FlashAttnFwdSm80INS1_25CollectiveMainloopFwdSm80ILi8ELi1ELb1EN4cute5tupleIJNS5_1CILi128EEENS7_ILi96EEENS7_ILi192EEEEEELi192ENS_6half_tEfNS_4arch4Sm80ELb0ELb0ELb0ELb0ELb0ELb0ELb1ELb1EEENS1_21CollectiveEpilogueFwdINS6_IJS8_SA_S9_EEENS6_IJNS7_ILi1EEESI_SI_EEESC_SE_Li256ELb0ELb1ELb1ELb0EEENS1_19SingleTileSchedulerILb0ELb1ELb1ELi128EEEEEEEEEvNT_6ParamsE --------------------------
	.section	.text._ZN7cutlass13device_kernelIN5flash19enable_sm80_to_sm89INS1_16FlashAttnFwdSm80INS1_25CollectiveMainloopFwdSm80ILi8ELi1ELb1EN4cute5tupleIJNS5_1CILi128EEENS7_ILi96EEENS7_ILi192EEEEEELi192ENS_6half_tEfNS_4arch4Sm80ELb0ELb0ELb0ELb0ELb0ELb0ELb1ELb1EEENS1_21CollectiveEpilogueFwdINS6_IJS8_SA_S9_EEENS6_IJNS7_ILi1EEESI_SI_EEESC_SE_Li256ELb0ELb1ELb1ELb0EEENS1_19SingleTileSchedulerILb0ELb1ELb1ELi128EEEEEEEEEvNT_6ParamsE,"ax",@progbits
	.align	128
.text._ZN7cutlass13device_kernelIN5flash19enable_sm80_to_sm89INS1_16FlashAttnFwdSm80INS1_25CollectiveMainloopFwdSm80ILi8ELi1ELb1EN4cute5tupleIJNS5_1CILi128EEENS7_ILi96EEENS7_ILi192EEEEEELi192ENS_6half_tEfNS_4arch4Sm80ELb0ELb0ELb0ELb0ELb0ELb0ELb1ELb1EEENS1_21CollectiveEpilogueFwdINS6_IJS8_SA_S9_EEENS6_IJNS7_ILi1EEESI_SI_EEESC_SE_Li256ELb0ELb1ELb1ELb0EEENS1_19SingleTileSchedulerILb0ELb1ELb1ELi128EEEEEEEEEvNT_6ParamsE:
        .type           _ZN7cutlass13device_kernelIN5flash19enable_sm80_to_sm89INS1_16FlashAttnFwdSm80INS1_25CollectiveMainloopFwdSm80ILi8ELi1ELb1EN4cute5tupleIJNS5_1CILi128EEENS7_ILi96EEENS7_ILi192EEEEEELi192ENS_6half_tEfNS_4arch4Sm80ELb0ELb0ELb0ELb0ELb0ELb0ELb1ELb1EEENS1_21CollectiveEpilogueFwdINS6_IJS8_SA_S9_EEENS6_IJNS7_ILi1EEESI_SI_EEESC_SE_Li256ELb0ELb1ELb1ELb0EEENS1_19SingleTileSchedulerILb0ELb1ELb1ELi128EEEEEEEEEvNT_6ParamsE,@function
        .size           _ZN7cutlass13device_kernelIN5flash19enable_sm80_to_sm89INS1_16FlashAttnFwdSm80INS1_25CollectiveMainloopFwdSm80ILi8ELi1ELb1EN4cute5tupleIJNS5_1CILi128EEENS7_ILi96EEENS7_ILi192EEEEEELi192ENS_6half_tEfNS_4arch4Sm80ELb0ELb0ELb0ELb0ELb0ELb0ELb1ELb1EEENS1_21CollectiveEpilogueFwdINS6_IJS8_SA_S9_EEENS6_IJNS7_ILi1EEESI_SI_EEESC_SE_Li256ELb0ELb1ELb1ELb0EEENS1_19SingleTileSchedulerILb0ELb1ELb1ELi128EEEEEEEEEvNT_6ParamsE,(.L_x_18 - _ZN7cutlass13device_kernelIN5flash19enable_sm80_to_sm89INS1_16FlashAttnFwdSm80INS1_25CollectiveMainloopFwdSm80ILi8ELi1ELb1EN4cute5tupleIJNS5_1CILi128EEENS7_ILi96EEENS7_ILi192EEEEEELi192ENS_6half_tEfNS_4arch4Sm80ELb0ELb0ELb0ELb0ELb0ELb0ELb1ELb1EEENS1_21CollectiveEpilogueFwdINS6_IJS8_SA_S9_EEENS6_IJNS7_ILi1EEESI_SI_EEESC_SE_Li256ELb0ELb1ELb1ELb0EEENS1_19SingleTileSchedulerILb0ELb1ELb1ELi128EEEEEEEEEvNT_6ParamsE)
        .other          _ZN7cutlass13device_kernelIN5flash19enable_sm80_to_sm89INS1_16FlashAttnFwdSm80INS1_25CollectiveMainloopFwdSm80ILi8ELi1ELb1EN4cute5tupleIJNS5_1CILi128EEENS7_ILi96EEENS7_ILi192EEEEEELi192ENS_6half_tEfNS_4arch4Sm80ELb0ELb0ELb0ELb0ELb0ELb0ELb1ELb1EEENS1_21CollectiveEpilogueFwdINS6_IJS8_SA_S9_EEENS6_IJNS7_ILi1EEESI_SI_EEESC_SE_Li256ELb0ELb1ELb1ELb0EEENS1_19SingleTileSchedulerILb0ELb1ELb1ELi128EEEEEEEEEvNT_6ParamsE,@"STO_CUDA_ENTRY STV_DEFAULT"
_ZN7cutlass13device_kernelIN5flash19enable_sm80_to_sm89INS1_16FlashAttnFwdSm80INS1_25CollectiveMainloopFwdSm80ILi8ELi1ELb1EN4cute5tupleIJNS5_1CILi128EEENS7_ILi96EEENS7_ILi192EEEEEELi192ENS_6half_tEfNS_4arch4Sm80ELb0ELb0ELb0ELb0ELb0ELb0ELb1ELb1EEENS1_21CollectiveEpilogueFwdINS6_IJS8_SA_S9_EEENS6_IJNS7_ILi1EEESI_SI_EEESC_SE_Li256ELb0ELb1ELb1ELb0EEENS1_19SingleTileSchedulerILb0ELb1ELb1ELi128EEEEEEEEEvNT_6ParamsE:
[----:B------:R-:W-:Y:S01]  /*0000*/  LDC R1, c[0x0][0x37c] ;  /* 0x0000df00ff017b82 */ /* 0x000fe20000000800 */
[----:B------:R-:W-:Y:S05]  /*0010*/  EXIT ;  /* 0x000000000000794d */ /* 0x000fea0003800000 */
.L_x_0:
[----:B------:R-:W-:-:S00]  /*0020*/  BRA `(.L_x_0) ;  /* 0xfffffffc00fc7947 */ /* 0x000fc0000383ffff */
[----:B------:R-:W-:-:S00]  /*0030*/  NOP ;  /* 0x0000000000007918 */ /* 0x000fc00000000000 */
        /* <DEDUP_REMOVED lines=12> */
.L_x_18:


//--------------------- .text._ZN7cutlass13device_kernelIN5flash19enable_sm80_to_sm89INS1_16FlashAttnFwdSm80INS1_25CollectiveMainloopFwdSm80ILi8ELi1ELb0EN4cute5tupleIJNS5_1CILi128EEENS7_ILi64EEENS7_ILi192EEEEEELi192ENS_6half_tEfNS_4arch4Sm80ELb0ELb0ELb0ELb1ELb0ELb0ELb1ELb1EEENS1_21CollectiveEpilogueFwdINS6_IJS8_SA_S9_EEENS6_IJNS7_ILi1EEESI_SI_EEESC_SE_Li256ELb1ELb1ELb1ELb0EEENS1_36VarlenDynamicPersistentTileSchedulerILi128ELi64ELi256ELi256ELb1ELb1ELb0ELb0ELb1ELb1EEEEEEEEEvNT_6ParamsE --------------------------
	.section	.text._ZN7cutlass13device_kernelIN5flash19enable_sm80_to_sm89INS1_16FlashAttnFwdSm80INS1_25CollectiveMainloopFwdSm80ILi8ELi1ELb0EN4cute5tupleIJNS5_1CILi128EEENS7_ILi64EEENS7_ILi192EEEEEELi192ENS_6half_tEfNS_4arch4Sm80ELb0ELb0ELb0ELb1ELb0ELb0ELb1ELb1EEENS1_21CollectiveEpilogueFwdINS6_IJS8_SA_S9_EEENS6_IJNS7_ILi1EEESI_SI_EEESC_SE_Li256ELb1ELb1ELb1ELb0EEENS1_36VarlenDynamicPersistentTileSchedulerILi128ELi64ELi256ELi256ELb1ELb1ELb0ELb0ELb1ELb1EEEEEEEEEvNT_6ParamsE,"ax",@progbits
	.align	128
.text._ZN7cutlass13device_kernelIN5flash19enable_sm80_to_sm89INS1_16FlashAttnFwdSm80INS1_25CollectiveMainloopFwdSm80ILi8ELi1ELb0EN4cute5tupleIJNS5_1CILi128EEENS7_ILi64EEENS7_ILi192EEEEEELi192ENS_6half_tEfNS_4arch4Sm80ELb0ELb0ELb0ELb1ELb0ELb0ELb1ELb1EEENS1_21CollectiveEpilogueFwdINS6_IJS8_SA_S9_EEENS6_IJNS7_ILi1EEESI_SI_EEESC_SE_Li256ELb1ELb1ELb1ELb0EEENS1_36VarlenDynamicPersistentTileSchedulerILi128ELi64ELi256ELi256ELb1ELb1ELb0ELb0ELb1ELb1EEEEEEEEEvNT_6ParamsE:
        .type           _ZN7cutlass13device_kernelIN5flash19enable_sm80_to_sm89INS1_16FlashAttnFwdSm80INS1_25CollectiveMainloopFwdSm80ILi8ELi1ELb0EN4cute5tupleIJNS5_1CILi128EEENS7_ILi64EEENS7_ILi192EEEEEELi192ENS_6half_tEfNS_4arch4Sm80ELb0ELb0ELb0ELb1ELb0ELb0ELb1ELb1EEENS1_21CollectiveEpilogueFwdINS6_IJS8_SA_S9_EEENS6_IJNS7_ILi1EEESI_SI_EEESC_SE_Li256ELb1ELb1ELb1ELb0EEENS1_36VarlenDynamicPersistentTileSchedulerILi128ELi64ELi256ELi256ELb1ELb1ELb0ELb0ELb1ELb1EEEEEEEEEvNT_6ParamsE,@function
        .size           _ZN7cutlass13device_kernelIN5flash19enable_sm80_to_sm89INS1_16FlashAttnFwdSm80INS1_25CollectiveMainloopFwdSm80ILi8ELi1ELb0EN4cute5tupleIJNS5_1CILi128EEENS7_ILi64EEENS7_ILi192EEEEEELi192ENS_6half_tEfNS_4arch4Sm80ELb0ELb0ELb0ELb1ELb0ELb0ELb1ELb1EEENS1_21CollectiveEpilogueFwdINS6_IJS8_SA_S9_EEENS6_IJNS7_ILi1EEESI_SI_EEESC_SE_Li256ELb1ELb1ELb1ELb0EEENS1_36VarlenDynamicPersistentTileSchedulerILi128ELi64ELi256ELi256ELb1ELb1ELb0ELb0ELb1ELb1EEEEEEEEEvNT_6ParamsE,(.L_x_19 - _ZN7cutlass13device_kernelIN5flash19enable_sm80_to_sm89INS1_16FlashAttnFwdSm80INS1_25CollectiveMainloopFwdSm80ILi8ELi1ELb0EN4cute5tupleIJNS5_1CILi128EEENS7_ILi64EEENS7_ILi192EEEEEELi192ENS_6half_tEfNS_4arch4Sm80ELb0ELb0ELb0ELb1ELb0ELb0ELb1ELb1EEENS1_21CollectiveEpilogueFwdINS6_IJS8_SA_S9_EEENS6_IJNS7_ILi1EEESI_SI_EEESC_SE_Li256ELb1ELb1ELb1ELb0EEENS1_36VarlenDynamicPersistentTileSchedulerILi128ELi64ELi256ELi256ELb1ELb1ELb0ELb0ELb1ELb1EEEEEEEEEvNT_6ParamsE)
        .other          _ZN7cutlass13device_kernelIN5flash19enable_sm80_to_sm89INS1_16FlashAttnFwdSm80INS1_25CollectiveMainloopFwdSm80ILi8ELi1ELb0EN4cute5tupleIJNS5_1CILi128EEENS7_ILi64EEENS7_ILi192EEEEEELi192ENS_6half_tEfNS_4arch4Sm80ELb0ELb0ELb0ELb1ELb0ELb0ELb1ELb1EEENS1_21CollectiveEpilogueFwdINS6_IJS8_SA_S9_EEENS6_IJNS7_ILi1EEESI_SI_EEESC_SE_Li256ELb1ELb1ELb1ELb0EEENS1_36VarlenDynamicPersistentTileSchedulerILi128ELi64ELi256ELi256ELb1ELb1ELb0ELb0ELb1ELb1EEEEEEEEEvNT_6ParamsE,@"STO_CUDA_ENTRY STV_DEFAULT"
_ZN7cutlass13device_kernelIN5flash19enable_sm80_to_sm89INS1_16FlashAttnFwdSm80INS1_25CollectiveMainloopFwdSm80ILi8ELi1ELb0EN4cute5tupleIJNS5_1CILi128EEENS7_ILi64EEENS7_ILi192EEEEEELi192ENS_6half_tEfNS_4arch4Sm80ELb0ELb0ELb0ELb1ELb0ELb0ELb1ELb1EEENS1_21CollectiveEpilogueFwdINS6_IJS8_SA_S9_EEENS6_IJNS7_ILi1EEESI_SI_EEESC_SE_Li256ELb1ELb1ELb1ELb0EEENS1_36VarlenDynamicPersistentTileSchedulerILi128ELi64ELi256ELi256ELb1ELb1ELb0ELb0ELb1ELb1EEEEEEEEEvNT_6ParamsE:
[----:B------:R-:W-:Y:S01]  /*0000*/  LDC R1, c[0x0][0x37c] ;  /* 0x0000df00ff017b82 */ /* 0x000fe20000000800 */
[----:B------:R-:W-:Y:S05]  /*0010*/  EXIT ;  /* 0x000000000000794d */ /* 0x000fea0003800000 */
.L_x_1:
        /* <DEDUP_REMOVED lines=14> */
.L_x_19:


//--------------------- .text._ZN7cutlass13device_kernelIN5flash19enable_sm80_to_sm89INS1_16FlashAttnFwdSm80INS1_25CollectiveMainloopFwdSm80ILi8ELi1ELb0EN4cute5tupleIJNS5_1CILi128EEENS7_ILi64EEENS7_ILi192EEEEEELi192ENS_6half_tEfNS_4arch4Sm80ELb0ELb0ELb0ELb1ELb0ELb1ELb1ELb1EEENS1_21CollectiveEpilogueFwdINS6_IJS8_SA_S9_EEENS6_IJNS7_ILi1EEESI_SI_EEESC_SE_Li256ELb1ELb1ELb1ELb0EEENS1_36VarlenDynamicPersistentTileSchedulerILi128ELi64ELi256ELi256ELb1ELb1ELb0ELb0ELb1ELb1EEEEEEEEEvNT_6ParamsE --------------------------
	.section	.text._ZN7cutlass13device_kernelIN5flash19enable_sm80_to_sm89INS1_16FlashAttnFwdSm80INS1_25CollectiveMainloopFwdSm80ILi8ELi1ELb0EN4cute5tupleIJNS5_1CILi128EEENS7_ILi64EEENS7_ILi192EEEEEELi192ENS_6half_tEfNS_4arch4Sm80ELb0ELb0ELb0ELb1ELb0ELb1ELb1ELb1EEENS1_21CollectiveEpilogueFwdINS6_IJS8_SA_S9_EEENS6_IJNS7_ILi1EEESI_SI_EEESC_SE_Li256ELb1ELb1ELb1ELb0EEENS1_36VarlenDynamicPersistentTileSchedulerILi128ELi64ELi256ELi256ELb1ELb1ELb0ELb0ELb1ELb1EEEEEEEEEvNT_6ParamsE,"ax",@progbits
	.align	128
.text._ZN7cutlass13device_kernelIN5flash19enable_sm80_to_sm89INS1_16FlashAttnFwdSm80INS1_25CollectiveMainloopFwdSm80ILi8ELi1ELb0EN4cute5tupleIJNS5_1CILi128EEENS7_ILi64EEENS7_ILi192EEEEEELi192ENS_6half_tEfNS_4arch4Sm80ELb0ELb0ELb0ELb1ELb0ELb1ELb1ELb1EEENS1_21CollectiveEpilogueFwdINS6_IJS8_SA_S9_EEENS6_IJNS7_ILi1EEESI_SI_EEESC_SE_Li256ELb1ELb1ELb1ELb0EEENS1_36VarlenDynamicPersistentTileSchedulerILi128ELi64ELi256ELi256ELb1ELb1ELb0ELb0ELb1ELb1EEEEEEEEEvNT_6ParamsE:
        .type           _ZN7cutlass13device_kernelIN5flash19enable_sm80_to_sm89INS1_16FlashAttnFwdSm80INS1_25CollectiveMainloopFwdSm80ILi8ELi1ELb0EN4cute5tupleIJNS5_1CILi128EEENS7_ILi64EEENS7_ILi192EEEEEELi192ENS_6half_tEfNS_4arch4Sm80ELb0ELb0ELb0ELb1ELb0ELb1ELb1ELb1EEENS1_21CollectiveEpilogueFwdINS6_IJS8_SA_S9_EEENS6_IJNS7_ILi1EEESI_SI_EEESC_SE_Li256ELb1ELb1ELb1ELb0EEENS1_36VarlenDynamicPersistentTileSchedulerILi128ELi64ELi256ELi256ELb1ELb1ELb0ELb0ELb1ELb1EEEEEEEEEvNT_6ParamsE,@function
        .size           _ZN7cutlass13device_kernelIN5flash19enable_sm80_to_sm89INS1_16FlashAttnFwdSm80INS1_25CollectiveMainloopFwdSm80ILi8ELi1ELb0EN4cute5tupleIJNS5_1CILi128EEENS7_ILi64EEENS7_ILi192EEEEEELi192ENS_6half_tEfNS_4arch4Sm80ELb0ELb0ELb0ELb1ELb0ELb1ELb1ELb1EEENS1_21CollectiveEpilogueFwdINS6_IJS8_SA_S9_EEENS6_IJNS7_ILi1EEESI_SI_EEESC_SE_Li256ELb1ELb1ELb1ELb0EEENS1_36VarlenDynamicPersistentTileSchedulerILi128ELi64ELi256ELi256ELb1ELb1ELb0ELb0ELb1ELb1EEEEEEEEEvNT_6ParamsE,(.L_x_20 - _ZN7cutlass13device_kernelIN5flash19enable_sm80_to_sm89INS1_16FlashAttnFwdSm80INS1_25CollectiveMainloopFwdSm80ILi8ELi1ELb0EN4cute5tupleIJNS5_1CILi128EEENS7_ILi64EEENS7_ILi192EEEEEELi192ENS_6half_tEfNS_4arch4Sm80ELb0ELb0ELb0ELb1ELb0ELb1ELb1ELb1EEENS1_21CollectiveEpilogueFwdINS6_IJS8_SA_S9_EEENS6_IJNS7_ILi1EEESI_SI_EEESC_SE_Li256ELb1ELb1ELb1ELb0EEENS1_36VarlenDynamicPersistentTileSchedulerILi128ELi64ELi256ELi256ELb1ELb1ELb0ELb0ELb1ELb1EEEEEEEEEvNT_6ParamsE)
        .other          _ZN7cutlass13device_kernelIN5flash19enable_sm80_to_sm89INS1_16FlashAttnFwdSm80INS1_25CollectiveMainloopFwdSm80ILi8ELi1ELb0EN4cute5tupleIJNS5_1CILi128EEENS7_ILi64EEENS7_ILi192EEEEEELi192ENS_6half_tEfNS_4arch4Sm80ELb0ELb0ELb0ELb1ELb0ELb1ELb1ELb1EEENS1_21CollectiveEpilogueFwdINS6_IJS8_SA_S9_EEENS6_IJNS7_ILi1EEESI_SI_EEESC_SE_Li256ELb1ELb1ELb1ELb0EEENS1_36VarlenDynamicPersistentTileSchedulerILi128ELi64ELi256ELi256ELb1ELb1ELb0ELb0ELb1ELb1EEEEEEEEEvNT_6ParamsE,@"STO_CUDA_ENTRY STV_DEFAULT"
_ZN7cutlass13device_kernelIN5flash19enable_sm80_to_sm89INS1_16FlashAttnFwdSm80INS1_25CollectiveMainloopFwdSm80ILi8ELi1ELb0EN4cute5tupleIJNS5_1CILi128EEENS7_ILi64EEENS7_ILi192EEEEEELi192ENS_6half_tEfNS_4arch4Sm80ELb0ELb0ELb0ELb1ELb0ELb1ELb1ELb1EEENS1_21CollectiveEpilogueFwdINS6_IJS8_SA_S9_EEENS6_IJNS7_ILi1EEESI_SI_EEESC_SE_Li256ELb1ELb1ELb1ELb0EEENS1_36VarlenDynamicPersistentTileSchedulerILi128ELi64ELi256ELi256ELb1ELb1ELb0ELb0ELb1ELb1EEEEEEEEEvNT_6ParamsE:
[----:B------:R-:W-:Y:S01]  /*0000*/  LDC R1, c[0x0][0x37c] ;  /* 0x0000df00ff017b82 */ /* 0x000fe20000000800 */
[----:B------:R-:W-:Y:S05]  /*0010*/  EXIT ;  /* 0x000000000000794d */ /* 0x000fea0003800000 */
.L_x_2:
        /* <DEDUP_REMOVED lines=14> */
.L_x_20:


//--------------------- .text._ZN7cutlass13device_kernelIN5flash19enable_sm80_to_sm89INS1_16FlashAttnFwdSm80INS1_25CollectiveMainloopFwdSm80ILi8ELi1ELb0EN4cute5tupleIJNS5_1CILi128EEENS7_ILi64EEENS7_ILi192EEEEEELi192ENS_6half_tEfNS_4arch4Sm80ELb0ELb1ELb0ELb0ELb0ELb0ELb1ELb1EEENS1_21CollectiveEpilogueFwdINS6_IJS8_SA_S9_EEENS6_IJNS7_ILi1EEESI_SI_EEESC_SE_Li256ELb0ELb1ELb1ELb0EEENS1_19SingleTileSchedulerILb0ELb1ELb1ELi128EEEEEEEEEvNT_6ParamsE --------------------------
	.section	.text._ZN7cutlass13device_kernelIN5flash19enable_sm80_to_sm89INS1_16FlashAttnFwdSm80INS1_25CollectiveMainloopFwdSm80ILi8ELi1ELb0EN4cute5tupleIJNS5_1CILi128EEENS7_ILi64EEENS7_ILi192EEEEEELi192ENS_6half_tEfNS_4arch4Sm80ELb0ELb1ELb0ELb0ELb0ELb0ELb1ELb1EEENS1_21CollectiveEpilogueFwdINS6_IJS8_SA_S9_EEENS6_IJNS7_ILi1EEESI_SI_EEESC_SE_Li256ELb0ELb1ELb1ELb0EEENS1_19SingleTileSchedulerILb0ELb1ELb1ELi128EEEEEEEEEvNT_6ParamsE,"ax",@progbits
	.align	128
.text._ZN7cutlass13device_kernelIN5flash19enable_sm80_to_sm89INS1_16FlashAttnFwdSm80INS1_25CollectiveMainloopFwdSm80ILi8ELi1ELb0EN4cute5tupleIJNS5_1CILi128EEENS7_ILi64EEENS7_ILi192EEEEEELi192ENS_6half_tEfNS_4arch4Sm80ELb0ELb1ELb0ELb0ELb0ELb0ELb1ELb1EEENS1_21CollectiveEpilogueFwdINS6_IJS8_SA_S9_EEENS6_IJNS7_ILi1EEESI_SI_EEESC_SE_Li256ELb0ELb1ELb1ELb0EEENS1_19SingleTileSchedulerILb0ELb1ELb1ELi128EEEEEEEEEvNT_6ParamsE:
        .type           _ZN7cutlass13device_kernelIN5flash19enable_sm80_to_sm89INS1_16FlashAttnFwdSm80INS1_25CollectiveMainloopFwdSm80ILi8ELi1ELb0EN4cute5tupleIJNS5_1CILi128EEENS7_ILi64EEENS7_ILi192EEEEEELi192ENS_6half_tEfNS_4arch4Sm80ELb0ELb1ELb0ELb0ELb0ELb0ELb1ELb1EEENS1_21CollectiveEpilogueFwdINS6_IJS8_SA_S9_EEENS6_IJNS7_ILi1EEESI_SI_EEESC_SE_Li256ELb0ELb1ELb1ELb0EEENS1_19SingleTileSchedulerILb0ELb1ELb1ELi128EEEEEEEEEvNT_6ParamsE,@function
        .size           _ZN7cutlass13device_kernelIN5flash19enable_sm80_to_sm89INS1_16FlashAttnFwdSm80INS1_25CollectiveMainloopFwdSm80ILi8ELi1ELb0EN4cute5tupleIJNS5_1CILi128EEENS7_ILi64EEENS7_ILi192EEEEEELi192ENS_6half_tEfNS_4arch4Sm80ELb0ELb1ELb0ELb0ELb0ELb0ELb1ELb1EEENS1_21CollectiveEpilogueFwdINS6_IJS8_SA_S9_EEENS6_IJNS7_ILi1EEESI_SI_EEESC_SE_Li256ELb0ELb1ELb1ELb0EEENS1_19SingleTileSchedulerILb0ELb1ELb1ELi128EEEEEEEEEvNT_6ParamsE,(.L_x_21 - _ZN7cutlass13device_kernelIN5flash19enable_sm80_to_sm89INS1_16FlashAttnFwdSm80INS1_25CollectiveMainloopFwdSm80ILi8ELi1ELb0EN4cute5tupleIJNS5_1CILi128EEENS7_ILi64EEENS7_ILi192EEEEEELi192ENS_6half_tEfNS_4arch4Sm80ELb0ELb1ELb0ELb0ELb0ELb0ELb1ELb1EEENS1_21CollectiveEpilogueFwdINS6_IJS8_SA_S9_EEENS6_IJNS7_ILi1EEESI_SI_EEESC_SE_Li256ELb0ELb1ELb1ELb0EEENS1_19SingleTileSchedulerILb0ELb1ELb1ELi128EEEEEEEEEvNT_6ParamsE)
        .other          _ZN7cutlass13device_kernelIN5flash19enable_sm80_to_sm89INS1_16FlashAttnFwdSm80INS1_25CollectiveMainloopFwdSm80ILi8ELi1ELb0EN4cute5tupleIJNS5_1CILi128EEENS7_ILi64EEENS7_ILi192EEEEEELi192ENS_6half_tEfNS_4arch4Sm80ELb0ELb1ELb0ELb0ELb0ELb0ELb1ELb1EEENS1_21CollectiveEpilogueFwdINS6_IJS8_SA_S9_EEENS6_IJNS7_ILi1EEESI_SI_EEESC_SE_Li256ELb0ELb1ELb1ELb0EEENS1_19SingleTileSchedulerILb0ELb1ELb1ELi128EEEEEEEEEvNT_6ParamsE,@"STO_CUDA_ENTRY STV_DEFAULT"
_ZN7cutlass13device_kernelIN5flash19enable_sm80_to_sm89INS1_16FlashAttnFwdSm80INS1_25CollectiveMainloopFwdSm80ILi8ELi1ELb0EN4cute5tupleIJNS5_1CILi128EEENS7_ILi64EEENS7_ILi192EEEEEELi192ENS_6half_tEfNS_4arch4Sm80ELb0ELb1ELb0ELb0ELb0ELb0ELb1ELb1EEENS1_21CollectiveEpilogueFwdINS6_IJS8_SA_S9_EEENS6_IJNS7_ILi1EEESI_SI_EEESC_SE_Li256ELb0ELb1ELb1ELb0EEENS1_19SingleTileSchedulerILb0ELb1ELb1ELi128EEEEEEEEEvNT_6ParamsE:
[----:B------:R-:W-:Y:S01]  /*0000*/  LDC R1, c[0x0][0x37c] ;  /* 0x0000df00ff017b82 */ /* 0x000fe20000000800 */
[----:B------:R-:W-:Y:S05]  /*0010*/  EXIT ;  /* 0x000000000000794d */ /* 0x000fea0003800000 */
.L_x_3:
        /* <DEDUP_REMOVED lines=14> */
.L_x_21:


//--------------------- .text._ZN7cutlass13device_kernelIN5flash19enable_sm80_to_sm89INS1_16FlashAttnFwdSm80INS1_25CollectiveMainloopFwdSm80ILi8ELi1ELb0EN4cute5tupleIJNS5_1CILi128EEENS7_ILi64EEENS7_ILi192EEEEEELi192ENS_6half_tEfNS_4arch4Sm80ELb0ELb1ELb0ELb1ELb0ELb0ELb1ELb1EEENS1_21CollectiveEpilogueFwdINS6_IJS8_SA_S9_EEENS6_IJNS7_ILi1EEESI_SI_EEESC_SE_Li256ELb1ELb1ELb1ELb0EEENS1_36VarlenDynamicPersistentTileSchedulerILi128ELi64ELi256ELi256ELb1ELb1ELb0ELb1ELb0ELb1EEEEEEEEEvNT_6ParamsE --------------------------
	.section	.text._ZN7cutlass13device_kernelIN5flash19enable_sm80_to_sm89INS1_16FlashAttnFwdSm80INS1_25CollectiveMainloopFwdSm80ILi8ELi1ELb0EN4cute5tupleIJNS5_1CILi128EEENS7_ILi64EEENS7_ILi192EEEEEELi192ENS_6half_tEfNS_4arch4Sm80ELb0ELb1ELb0ELb1ELb0ELb0ELb1ELb1EEENS1_21CollectiveEpilogueFwdINS6_IJS8_SA_S9_EEENS6_IJNS7_ILi1EEESI_SI_EEESC_SE_Li256ELb1ELb1ELb1ELb0EEENS1_36VarlenDynamicPersistentTileSchedulerILi128ELi64ELi256ELi256ELb1ELb1ELb0ELb1ELb0ELb1EEEEEEEEEvNT_6ParamsE,"ax",@progbits
	.align	128
.text._ZN7cutlass13device_kernelIN5flash19enable_sm80_to_sm89INS1_16FlashAttnFwdSm80INS1_25CollectiveMainloopFwdSm80ILi8ELi1ELb0EN4cute5tupleIJNS5_1CILi128EEENS7_ILi64EEENS7_ILi192EEEEEELi192ENS_6half_tEfNS_4arch4Sm80ELb0ELb1ELb0ELb1ELb0ELb0ELb1ELb1EEENS1_21CollectiveEpilogueFwdINS6_IJS8_SA_S9_EEENS6_IJNS7_ILi1EEESI_SI_EEESC_SE_Li256ELb1ELb1ELb1ELb0EEENS1_36VarlenDynamicPersistentTileSchedulerILi128ELi64ELi256ELi256ELb1ELb1ELb0ELb1ELb0ELb1EEEEEEEEEvNT_6ParamsE:
        .type           _ZN7cutlass13device_kernelIN5flash19enable_sm80_to_sm89INS1_16FlashAttnFwdSm80INS1_25CollectiveMainloopFwdSm80ILi8ELi1ELb0EN4cute5tupleIJNS5_1CILi128EEENS7_ILi64EEENS7_ILi192EEEEEELi192ENS_6half_tEfNS_4arch4Sm80ELb0ELb1ELb0ELb1ELb0ELb0ELb1ELb1EEENS1_21CollectiveEpilogueFwdINS6_IJS8_SA_S9_EEENS6_IJNS7_ILi1EEESI_SI_EEESC_SE_Li256ELb1ELb1ELb1ELb0EEENS1_36VarlenDynamicPersistentTileSchedulerILi128ELi64ELi256ELi256ELb1ELb1ELb0ELb1ELb0ELb1EEEEEEEEEvNT_6ParamsE,@function
        .size           _ZN7cutlass13device_kernelIN5flash19enable_sm80_to_sm89INS1_16FlashAttnFwdSm80INS1_25CollectiveMainloopFwdSm80ILi8ELi1ELb0EN4cute5tupleIJNS5_1CILi128EEENS7_ILi64EEENS7_ILi192EEEEEELi192ENS_6half_tEfNS_4arch4Sm80ELb0ELb1ELb0ELb1ELb0ELb0ELb1ELb1EEENS1_21CollectiveEpilogueFwdINS6_IJS8_SA_S9_EEENS6_IJNS7_ILi1EEESI_SI_EEESC_SE_Li256ELb1ELb1ELb1ELb0EEENS1_36VarlenDynamicPersistentTileSchedulerILi128ELi64ELi256ELi256ELb1ELb1ELb0ELb1ELb0ELb1EEEEEEEEEvNT_6ParamsE,(.L_x_22 - _ZN7cutlass13device_kernelIN5flash19enable_sm80_to_sm89INS1_16FlashAttnFwdSm80INS1_25CollectiveMainloopFwdSm80ILi8ELi1ELb0EN4cute5tupleIJNS5_1CILi128EEENS7_ILi64EEENS7_ILi192EEEEEELi192ENS_6half_tEfNS_4arch4Sm80ELb0ELb1ELb0ELb1ELb0ELb0ELb1ELb1EEENS1_21CollectiveEpilogueFwdINS6_IJS8_SA_S9_EEENS6_IJNS7_ILi1EEESI_SI_EEESC_SE_Li256ELb1ELb1ELb1ELb0EEENS1_36VarlenDynamicPersistentTileSchedulerILi128ELi64ELi256ELi256ELb1ELb1ELb0ELb1ELb0ELb1EEEEEEEEEvNT_6ParamsE)
        .other          _ZN7cutlass13device_kernelIN5flash19enable_sm80_to_sm89INS1_16FlashAttnFwdSm80INS1_25CollectiveMainloopFwdSm80ILi8ELi1ELb0EN4cute5tupleIJNS5_1CILi128EEENS7_ILi64EEENS7_ILi192EEEEEELi192ENS_6half_tEfNS_4arch4Sm80ELb0ELb1ELb0ELb1ELb0ELb0ELb1ELb1EEENS1_21CollectiveEpilogueFwdINS6_IJS8_SA_S9_EEENS6_IJNS7_ILi1EEESI_SI_EEESC_SE_Li256ELb1ELb1ELb1ELb0EEENS1_36VarlenDynamicPersistentTileSchedulerILi128ELi64ELi256ELi256ELb1ELb1ELb0ELb1ELb0ELb1EEEEEEEEEvNT_6ParamsE,@"STO_CUDA_ENTRY STV_DEFAULT"
_ZN7cutlass13device_kernelIN5flash19enable_sm80_to_sm89INS1_16FlashAttnFwdSm80INS1_25CollectiveMainloopFwdSm80ILi8ELi1ELb0EN4cute5tupleIJNS5_1CILi128EEENS7_ILi64EEENS7_ILi192EEEEEELi192ENS_6half_tEfNS_4arch4Sm80ELb0ELb1ELb0ELb1ELb0ELb0ELb1ELb1EEENS1_21CollectiveEpilogueFwdINS6_IJS8_SA_S9_EEENS6_IJNS7_ILi1EEESI_SI_EEESC_SE_Li256ELb1ELb1ELb1ELb0EEENS1_36VarlenDynamicPersistentTileSchedulerILi128ELi64ELi256ELi256ELb1ELb1ELb0ELb1ELb0ELb1EEEEEEEEEvNT_6ParamsE:
[----:B------:R-:W-:Y:S01]  /*0000*/  LDC R1, c[0x0][0x37c] ;  /* 0x0000df00ff017b82 */ /* 0x000fe20000000800 */
[----:B------:R-:W-:Y:S05]  /*0010*/  EXIT ;  /* 0x000000000000794d */ /* 0x000fea0003800000 */
.L_x_4:
        /* <DEDUP_REMOVED lines=14> */
.L_x_22:


//--------------------- .text._ZN7cutlass13device_kernelIN5flash19enable_sm80_to_sm89INS1_16FlashAttnFwdSm80INS1_25CollectiveMainloopFwdSm80ILi8ELi1ELb0EN4cute5tupleIJNS5_1CILi128EEENS7_ILi64EEENS7_ILi192EEEEEELi192ENS_6half_tEfNS_4arch4Sm80ELb0ELb1ELb0ELb1ELb0ELb1ELb1ELb1EEENS1_21CollectiveEpilogueFwdINS6_IJS8_SA_S9_EEENS6_IJNS7_ILi1EEESI_SI_EEESC_SE_Li256ELb1ELb1ELb1ELb0EEENS1_36VarlenDynamicPersistentTileSchedulerILi128ELi64ELi256ELi256ELb1ELb1ELb0ELb1ELb0ELb1EEEEEEEEEvNT_6ParamsE --------------------------
	.section	.text._ZN7cutlass13device_kernelIN5flash19enable_sm80_to_sm89INS1_16FlashAttnFwdSm80INS1_25CollectiveMainloopFwdSm80ILi8ELi1ELb0EN4cute5tupleIJNS5_1CILi128EEENS7_ILi64EEENS7_ILi192EEEEEELi192ENS_6half_tEfNS_4arch4Sm80ELb0ELb1ELb0ELb1ELb0ELb1ELb1ELb1EEENS1_21CollectiveEpilogueFwdINS6_IJS8_SA_S9_EEENS6_IJNS7_ILi1EEESI_SI_EEESC_SE_Li256ELb1ELb1ELb1ELb0EEENS1_36VarlenDynamicPersistentTileSchedulerILi128ELi64ELi256ELi256ELb1ELb1ELb0ELb1ELb0ELb1EEEEEEEEEvNT_6ParamsE,"ax",@progbits
	.align	128
.text._ZN7cutlass13device_kernelIN5flash19enable_sm80_to_sm89INS1_16FlashAttnFwdSm80INS1_25CollectiveMainloopFwdSm80ILi8ELi1ELb0EN4cute5tupleIJNS5_1CILi128EEENS7_ILi64EEENS7_ILi192EEEEEELi192ENS_6half_tEfNS_4arch4Sm80ELb0ELb1ELb0ELb1ELb0ELb1ELb1ELb1EEENS1_21CollectiveEpilogueFwdINS6_IJS8_SA_S9_EEENS6_IJNS7_ILi1EEESI_SI_EEESC_SE_Li256ELb1ELb1ELb1ELb0EEENS1_36VarlenDynamicPersistentTileSchedulerILi128ELi64ELi256ELi256ELb1ELb1ELb0ELb1ELb0ELb1EEEEEEEEEvNT_6ParamsE:
        .type           _ZN7cutlass13device_kernelIN5flash19enable_sm80_to_sm89INS1_16FlashAttnFwdSm80INS1_25CollectiveMainloopFwdSm80ILi8ELi1ELb0EN4cute5tupleIJNS5_1CILi128EEENS7_ILi64EEENS7_ILi192EEEEEELi192ENS_6half_tEfNS_4arch4Sm80ELb0ELb1ELb0ELb1ELb0ELb1ELb1ELb1EEENS1_21CollectiveEpilogueFwdINS6_IJS8_SA_S9_EEENS6_IJNS7_ILi1EEESI_SI_EEESC_SE_Li256ELb1ELb1ELb1ELb0EEENS1_36VarlenDynamicPersistentTileSchedulerILi128ELi64ELi256ELi256ELb1ELb1ELb0ELb1ELb0ELb1EEEEEEEEEvNT_6ParamsE,@function
        .size           _ZN7cutlass13device_kernelIN5flash19enable_sm80_to_sm89INS1_16FlashAttnFwdSm80INS1_25CollectiveMainloopFwdSm80ILi8ELi1ELb0EN4cute5tupleIJNS5_1CILi128EEENS7_ILi64EEENS7_ILi192EEEEEELi192ENS_6half_tEfNS_4arch4Sm80ELb0ELb1ELb0ELb1ELb0ELb1ELb1ELb1EEENS1_21CollectiveEpilogueFwdINS6_IJS8_SA_S9_EEENS6_IJNS7_ILi1EEESI_SI_EEESC_SE_Li256ELb1ELb1ELb1ELb0EEENS1_36VarlenDynamicPersistentTileSchedulerILi128ELi64ELi256ELi256ELb1ELb1ELb0ELb1ELb0ELb1EEEEEEEEEvNT_6ParamsE,(.L_x_23 - _ZN7cutlass13device_kernelIN5flash19enable_sm80_to_sm89INS1_16FlashAttnFwdSm80INS1_25CollectiveMainloopFwdSm80ILi8ELi1ELb0EN4cute5tupleIJNS5_1CILi128EEENS7_ILi64EEENS7_ILi192EEEEEELi192ENS_6half_tEfNS_4arch4Sm80ELb0ELb1ELb0ELb1ELb0ELb1ELb1ELb1EEENS1_21CollectiveEpilogueFwdINS6_IJS8_SA_S9_EEENS6_IJNS7_ILi1EEESI_SI_EEESC_SE_Li256ELb1ELb1ELb1ELb0EEENS1_36VarlenDynamicPersistentTileSchedulerILi128ELi64ELi256ELi256ELb1ELb1ELb0ELb1ELb0ELb1EEEEEEEEEvNT_6ParamsE)
        .other          _ZN7cutlass13device_kernelIN5flash19enable_sm80_to_sm89INS1_16FlashAttnFwdSm80INS1_25CollectiveMainloopFwdSm80ILi8ELi1ELb0EN4cute5tupleIJNS5_1CILi128EEENS7_ILi64EEENS7_ILi192EEEEEELi192ENS_6half_tEfNS_4arch4Sm80ELb0ELb1ELb0ELb1ELb0ELb1ELb1ELb1EEENS1_21CollectiveEpilogueFwdINS6_IJS8_SA_S9_EEENS6_IJNS7_ILi1EEESI_SI_EEESC_SE_Li256ELb1ELb1ELb1ELb0EEENS1_36VarlenDynamicPersistentTileSchedulerILi128ELi64ELi256ELi256ELb1ELb1ELb0ELb1ELb0ELb1EEEEEEEEEvNT_6ParamsE,@"STO_CUDA_ENTRY STV_DEFAULT"
_ZN7cutlass13device_kernelIN5flash19enable_sm80_to_sm89INS1_16FlashAttnFwdSm80INS1_25CollectiveMainloopFwdSm80ILi8ELi1ELb0EN4cute5tupleIJNS5_1CILi128EEENS7_ILi64EEENS7_ILi192EEEEEELi192ENS_6half_tEfNS_4arch4Sm80ELb0ELb1ELb0ELb1ELb0ELb1ELb1ELb1EEENS1_21CollectiveEpilogueFwdINS6_IJS8_SA_S9_EEENS6_IJNS7_ILi1EEESI_SI_EEESC_SE_Li256ELb1ELb1ELb1ELb0EEENS1_36VarlenDynamicPersistentTileSchedulerILi128ELi64ELi256ELi256ELb1ELb1ELb0ELb1ELb0ELb1EEEEEEEEEvNT_6ParamsE:
[----:B------:R-:W-:Y:S01]  /*0000*/  LDC R1, c[0x0][0x37c] ;  /* 0x0000df00ff017b82 */ /* 0x000fe20000000800 */
[----:B------:R-:W-:Y:S05]  /*0010*/  EXIT ;  /* 0x000000000000794d */ /* 0x000fea0003800000 */
.L_x_5:
        /* <DEDUP_REMOVED lines=14> */
.L_x_23:


//--------------------- .text._ZN7cutlass13device_kernelIN5flash19enable_sm80_to_sm89INS1_16FlashAttnFwdSm80INS1_25CollectiveMainloopFwdSm80ILi8ELi1ELb1EN4cute5tupleIJNS5_1CILi128EEENS7_ILi96EEENS7_ILi192EEEEEELi192ENS_6half_tEfNS_4arch4Sm80ELb1ELb0ELb0ELb0ELb0ELb0ELb1ELb1EEENS1_21CollectiveEpilogueFwdINS6_IJS8_SA_S9_EEENS6_IJNS7_ILi1EEESI_SI_EEESC_SE_Li256ELb0ELb1ELb1ELb0EEENS1_30DynamicPersistentTileSchedulerILi256ELi256ELb1ELb1ELb0EEEEEEEEEvNT_6ParamsE --------------------------
	.section	.text._ZN7cutlass13device_kernelIN5flash19enable_sm80_to_sm89INS1_16FlashAttnFwdSm80INS1_25CollectiveMainloopFwdSm80ILi8ELi1ELb1EN4cute5tupleIJNS5_1CILi128EEENS7_ILi96EEENS7_ILi192EEEEEELi192ENS_6half_tEfNS_4arch4Sm80ELb1ELb0ELb0ELb0ELb0ELb0ELb1ELb1EEENS1_21CollectiveEpilogueFwdINS6_IJS8_SA_S9_EEENS6_IJNS7_ILi1EEESI_SI_EEESC_SE_Li256ELb0ELb1ELb1ELb0EEENS1_30DynamicPersistentTileSchedulerILi256ELi256ELb1ELb1ELb0EEEEEEEEEvNT_6ParamsE,"ax",@progbits
	.align	128
.text._ZN7cutlass13device_kernelIN5flash19enable_sm80_to_sm89INS1_16FlashAttnFwdSm80INS1_25CollectiveMainloopFwdSm80ILi8ELi1ELb1EN4cute5tupleIJNS5_1CILi128EEENS7_ILi96EEENS7_ILi192EEEEEELi192ENS_6half_tEfNS_4arch4Sm80ELb1ELb0ELb0ELb0ELb0ELb0ELb1ELb1EEENS1_21CollectiveEpilogueFwdINS6_IJS8_SA_S9_EEENS6_IJNS7_ILi1EEESI_SI_EEESC_SE_Li256ELb0ELb1ELb1ELb0EEENS1_30DynamicPersistentTileSchedulerILi256ELi256ELb1ELb1ELb0EEEEEEEEEvNT_6ParamsE:
        .type           _ZN7cutlass13device_kernelIN5flash19enable_sm80_to_sm89INS1_16FlashAttnFwdSm80INS1_25CollectiveMainloopFwdSm80ILi8ELi1ELb1EN4cute5tupleIJNS5_1CILi128EEENS7_ILi96EEENS7_ILi192EEEEEELi192ENS_6half_tEfNS_4arch4Sm80ELb1ELb0ELb0ELb0ELb0ELb0ELb1ELb1EEENS1_21CollectiveEpilogueFwdINS6_IJS8_SA_S9_EEENS6_IJNS7_ILi1EEESI_SI_EEESC_SE_Li256ELb0ELb1ELb1ELb0EEENS1_30DynamicPersistentTileSchedulerILi256ELi256ELb1ELb1ELb0EEEEEEEEEvNT_6ParamsE,@function
        .size           _ZN7cutlass13device_kernelIN5flash19enable_sm80_to_sm89INS1_16FlashAttnFwdSm80INS1_25CollectiveMainloopFwdSm80ILi8ELi1ELb1EN4cute5tupleIJNS5_1CILi128EEENS7_ILi96EEENS7_ILi192EEEEEELi192ENS_6half_tEfNS_4arch4Sm80ELb1ELb0ELb0ELb0ELb0ELb0ELb1ELb1EEENS1_21CollectiveEpilogueFwdINS6_IJS8_SA_S9_EEENS6_IJNS7_ILi1EEESI_SI_EEESC_SE_Li256ELb0ELb1ELb1ELb0EEENS1_30DynamicPersistentTileSchedulerILi256ELi256ELb1ELb1ELb0EEEEEEEEEvNT_6ParamsE,(.L_x_24 - _ZN7cutlass13device_kernelIN5flash19enable_sm80_to_sm89INS1_16FlashAttnFwdSm80INS1_25CollectiveMainloopFwdSm80ILi8ELi1ELb1EN4cute5tupleIJNS5_1CILi128EEENS7_ILi96EEENS7_ILi192EEEEEELi192ENS_6half_tEfNS_4arch4Sm80ELb1ELb0ELb0ELb0ELb0ELb0ELb1ELb1EEENS1_21CollectiveEpilogueFwdINS6_IJS8_SA_S9_EEENS6_IJNS7_ILi1EEESI_SI_EEESC_SE_Li256ELb0ELb1ELb1ELb0EEENS1_30DynamicPersistentTileSchedulerILi256ELi256ELb1ELb1ELb0EEEEEEEEEvNT_6ParamsE)
        .other          _ZN7cutlass13device_kernelIN5flash19enable_sm80_to_sm89INS1_16FlashAttnFwdSm80INS1_25CollectiveMainloopFwdSm80ILi8ELi1ELb1EN4cute5tupleIJNS5_1CILi128EEENS7_ILi96EEENS7_ILi192EEEEEELi192ENS_6half_tEfNS_4arch4Sm80ELb1ELb0ELb0ELb0ELb0ELb0ELb1ELb1EEENS1_21CollectiveEpilogueFwdINS6_IJS8_SA_S9_EEENS6_IJNS7_ILi1EEESI_SI_EEESC_SE_Li256ELb0ELb1ELb1ELb0EEENS1_30DynamicPersistentTileSchedulerILi256ELi256ELb1ELb1ELb0EEEEEEEEEvNT_6ParamsE,@"STO_CUDA_ENTRY STV_DEFAULT"
_ZN7cutlass13device_kernelIN5flash19enable_sm80_to_sm89INS1_16FlashAttnFwdSm80INS1_25CollectiveMainloopFwdSm80ILi8ELi1ELb1EN4cute5tupleIJNS5_1CILi128EEENS7_ILi96EEENS7_ILi192EEEEEELi192ENS_6half_tEfNS_4arch4Sm80ELb1ELb0ELb0ELb0ELb0ELb0ELb1ELb1EEENS1_21CollectiveEpilogueFwdINS6_IJS8_SA_S9_EEENS6_IJNS7_ILi1EEESI_SI_EEESC_SE_Li256ELb0ELb1ELb1ELb0EEENS1_30DynamicPersistentTileSchedulerILi256ELi256ELb1ELb1ELb0EEEEEEEEEvNT_6ParamsE:
[----:B------:R-:W-:Y:S01]  /*0000*/  LDC R1, c[0x0][0x37c] ;  /* 0x0000df00ff017b82 */ /* 0x000fe20000000800 */
[----:B------:R-:W-:Y:S05]  /*0010*/  EXIT ;  /* 0x000000000000794d */ /* 0x000fea0003800000 */
.L_x_6:
        /* <DEDUP_REMOVED lines=14> */
.L_x_24:


//--------------------- .text._ZN7cutlass13device_kernelIN5flash19enable_sm80_to_sm89INS1_16FlashAttnFwdSm80INS1_25CollectiveMainloopFwdSm80ILi8ELi1ELb0EN4cute5tupleIJNS5_1CILi128EEENS7_ILi64EEENS7_ILi192EEEEEELi192ENS_6half_tEfNS_4arch4Sm80ELb1ELb0ELb0ELb1ELb0ELb0ELb1ELb1EEENS1_21CollectiveEpilogueFwdINS6_IJS8_SA_S9_EEENS6_IJNS7_ILi1EEESI_SI_EEESC_SE_Li256ELb1ELb1ELb1ELb0EEENS1_36VarlenDynamicPersistentTileSchedulerILi128ELi64ELi256ELi256ELb1ELb1ELb0ELb1ELb1ELb1EEEEEEEEEvNT_6ParamsE --------------------------
	.section	.text._ZN7cutlass13device_kernelIN5flash19enable_sm80_to_sm89INS1_16FlashAttnFwdSm80INS1_25CollectiveMainloopFwdSm80ILi8ELi1ELb0EN4cute5tupleIJNS5_1CILi128EEENS7_ILi64EEENS7_ILi192EEEEEELi192ENS_6half_tEfNS_4arch4Sm80ELb1ELb0ELb0ELb1ELb0ELb0ELb1ELb1EEENS1_21CollectiveEpilogueFwdINS6_IJS8_SA_S9_EEENS6_IJNS7_ILi1EEESI_SI_EEESC_SE_Li256ELb1ELb1ELb1ELb0EEENS1_36VarlenDynamicPersistentTileSchedulerILi128ELi64ELi256ELi256ELb1ELb1ELb0ELb1ELb1ELb1EEEEEEEEEvNT_6ParamsE,"ax",@progbits
	.align	128
.text._ZN7cutlass13device_kernelIN5flash19enable_sm80_to_sm89INS1_16FlashAttnFwdSm80INS1_25CollectiveMainloopFwdSm80ILi8ELi1ELb0EN4cute5tupleIJNS5_1CILi128EEENS7_ILi64EEENS7_ILi192EEEEEELi192ENS_6half_tEfNS_4arch4Sm80ELb1ELb0ELb0ELb1ELb0ELb0ELb1ELb1EEENS1_21CollectiveEpilogueFwdINS6_IJS8_SA_S9_EEENS6_IJNS7_ILi1EEESI_SI_EEESC_SE_Li256ELb1ELb1ELb1ELb0EEENS1_36VarlenDynamicPersistentTileSchedulerILi128ELi64ELi256ELi256ELb1ELb1ELb0ELb1ELb1ELb1EEEEEEEEEvNT_6ParamsE:
        .type           _ZN7cutlass13device_kernelIN5flash19enable_sm80_to_sm89INS1_16FlashAttnFwdSm80INS1_25CollectiveMainloopFwdSm80ILi8ELi1ELb0EN4cute5tupleIJNS5_1CILi128EEENS7_ILi64EEENS7_ILi192EEEEEELi192ENS_6half_tEfNS_4arch4Sm80ELb1ELb0ELb0ELb1ELb0ELb0ELb1ELb1EEENS1_21CollectiveEpilogueFwdINS6_IJS8_SA_S9_EEENS6_IJNS7_ILi1EEESI_SI_EEESC_SE_Li256ELb1ELb1ELb1ELb0EEENS1_36VarlenDynamicPersistentTileSchedulerILi128ELi64ELi256ELi256ELb1ELb1ELb0ELb1ELb1ELb1EEEEEEEEEvNT_6ParamsE,@function
        .size           _ZN7cutlass13device_kernelIN5flash19enable_sm80_to_sm89INS1_16FlashAttnFwdSm80INS1_25CollectiveMainloopFwdSm80ILi8ELi1ELb0EN4cute5tupleIJNS5_1CILi128EEENS7_ILi64EEENS7_ILi192EEEEEELi192ENS_6half_tEfNS_4arch4Sm80ELb1ELb0ELb0ELb1ELb0ELb0ELb1ELb1EEENS1_21CollectiveEpilogueFwdINS6_IJS8_SA_S9_EEENS6_IJNS7_ILi1EEESI_SI_EEESC_SE_Li256ELb1ELb1ELb1ELb0EEENS1_36VarlenDynamicPersistentTileSchedulerILi128ELi64ELi256ELi256ELb1ELb1ELb0ELb1ELb1ELb1EEEEEEEEEvNT_6ParamsE,(.L_x_25 - _ZN7cutlass13device_kernelIN5flash19enable_sm80_to_sm89INS1_16FlashAttnFwdSm80INS1_25CollectiveMainloopFwdSm80ILi8ELi1ELb0EN4cute5tupleIJNS5_1CILi128EEENS7_ILi64EEENS7_ILi192EEEEEELi192ENS_6half_tEfNS_4arch4Sm80ELb1ELb0ELb0ELb1ELb0ELb0ELb1ELb1EEENS1_21CollectiveEpilogueFwdINS6_IJS8_SA_S9_EEENS6_IJNS7_ILi1EEESI_SI_EEESC_SE_Li256ELb1ELb1ELb1ELb0EEENS1_36VarlenDynamicPersistentTileSchedulerILi128ELi64ELi256ELi256ELb1ELb1ELb0ELb1ELb1ELb1EEEEEEEEEvNT_6ParamsE)
        .other          _ZN7cutlass13device_kernelIN5flash19enable_sm80_to_sm89INS1_16FlashAttnFwdSm80INS1_25CollectiveMainloopFwdSm80ILi8ELi1ELb0EN4cute5tupleIJNS5_1CILi128EEENS7_ILi64EEENS7_ILi192EEEEEELi192ENS_6half_tEfNS_4arch4Sm80ELb1ELb0ELb0ELb1ELb0ELb0ELb1ELb1EEENS1_21CollectiveEpilogueFwdINS6_IJS8_SA_S9_EEENS6_IJNS7_ILi1EEESI_SI_EEESC_SE_Li256ELb1ELb1ELb1ELb0EEENS1_36VarlenDynamicPersistentTileSchedulerILi128ELi64ELi256ELi256ELb1ELb1ELb0ELb1ELb1ELb1EEEEEEEEEvNT_6ParamsE,@"STO_CUDA_ENTRY STV_DEFAULT"
_ZN7cutlass13device_kernelIN5flash19enable_sm80_to_sm89INS1_16FlashAttnFwdSm80INS1_25CollectiveMainloopFwdSm80ILi8ELi1ELb0EN4cute5tupleIJNS5_1CILi128EEENS7_ILi64EEENS7_ILi192EEEEEELi192ENS_6half_tEfNS_4arch4Sm80ELb1ELb0ELb0ELb1ELb0ELb0ELb1ELb1EEENS1_21CollectiveEpilogueFwdINS6_IJS8_SA_S9_EEENS6_IJNS7_ILi1EEESI_SI_EEESC_SE_Li256ELb1ELb1ELb1ELb0EEENS1_36VarlenDynamicPersistentTileSchedulerILi128ELi64ELi256ELi256ELb1ELb1ELb0ELb1ELb1ELb1EEEEEEEEEvNT_6ParamsE:
[----:B------:R-:W-:Y:S01]  /*0000*/  LDC R1, c[0x0][0x37c] ;  /* 0x0000df00ff017b82 */ /* 0x000fe20000000800 */
[----:B------:R-:W-:Y:S05]  /*0010*/  EXIT ;  /* 0x000000000000794d */ /* 0x000fea0003800000 */
.L_x_7:
        /* <DEDUP_REMOVED lines=14> */
.L_x_25:


//--------------------- .text._ZN7cutlass13device_kernelIN5flash19enable_sm80_to_sm89INS1_16FlashAttnFwdSm80INS1_25CollectiveMainloopFwdSm80ILi8ELi1ELb0EN4cute5tupleIJNS5_1CILi128EEENS7_ILi64EEENS7_ILi192EEEEEELi192ENS_6half_tEfNS_4arch4Sm80ELb1ELb0ELb0ELb1ELb0ELb1ELb1ELb1EEENS1_21CollectiveEpilogueFwdINS6_IJS8_SA_S9_EEENS6_IJNS7_ILi1EEESI_SI_EEESC_SE_Li256ELb1ELb1ELb1ELb0EEENS1_36VarlenDynamicPersistentTileSchedulerILi128ELi64ELi256ELi256ELb1ELb1ELb0ELb1ELb1ELb1EEEEEEEEEvNT_6ParamsE --------------------------
	.section	.text._ZN7cutlass13device_kernelIN5flash19enable_sm80_to_sm89INS1_16FlashAttnFwdSm80INS1_25CollectiveMainloopFwdSm80ILi8ELi1ELb0EN4cute5tupleIJNS5_1CILi128EEENS7_ILi64EEENS7_ILi192EEEEEELi192ENS_6half_tEfNS_4arch4Sm80ELb1ELb0ELb0ELb1ELb0ELb1ELb1ELb1EEENS1_21CollectiveEpilogueFwdINS6_IJS8_SA_S9_EEENS6_IJNS7_ILi1EEESI_SI_EEESC_SE_Li256ELb1ELb1ELb1ELb0EEENS1_36VarlenDynamicPersistentTileSchedulerILi128ELi64ELi256ELi256ELb1ELb1ELb0ELb1ELb1ELb1EEEEEEEEEvNT_6ParamsE,"ax",@progbits
	.align	128
.text._ZN7cutlass13device_kernelIN5flash19enable_sm80_to_sm89INS1_16FlashAttnFwdSm80INS1_25CollectiveMainloopFwdSm80ILi8ELi1ELb0EN4cute5tupleIJNS5_1CILi128EEENS7_ILi64EEENS7_ILi192EEEEEELi192ENS_6half_tEfNS_4arch4Sm80ELb1ELb0ELb0ELb1ELb0ELb1ELb1ELb1EEENS1_21CollectiveEpilogueFwdINS6_IJS8_SA_S9_EEENS6_IJNS7_ILi1EEESI_SI_EEESC_SE_Li256ELb1ELb1ELb1ELb0EEENS1_36VarlenDynamicPersistentTileSchedulerILi128ELi64ELi256ELi256ELb1ELb1ELb0ELb1ELb1ELb1EEEEEEEEEvNT_6ParamsE:
        .type           _ZN7cutlass13device_kernelIN5flash19enable_sm80_to_sm89INS1_16FlashAttnFwdSm80INS1_25CollectiveMainloopFwdSm80ILi8ELi1ELb0EN4cute5tupleIJNS5_1CILi128EEENS7_ILi64EEENS7_ILi192EEEEEELi192ENS_6half_tEfNS_4arch4Sm80ELb1ELb0ELb0ELb1ELb0ELb1ELb1ELb1EEENS1_21CollectiveEpilogueFwdINS6_IJS8_SA_S9_EEENS6_IJNS7_ILi1EEESI_SI_EEESC_SE_Li256ELb1ELb1ELb1ELb0EEENS1_36VarlenDynamicPersistentTileSchedulerILi128ELi64ELi256ELi256ELb1ELb1ELb0ELb1ELb1ELb1EEEEEEEEEvNT_6ParamsE,@function
        .size           _ZN7cutlass13device_kernelIN5flash19enable_sm80_to_sm89INS1_16FlashAttnFwdSm80INS1_25CollectiveMainloopFwdSm80ILi8ELi1ELb0EN4cute5tupleIJNS5_1CILi128EEENS7_ILi64EEENS7_ILi192EEEEEELi192ENS_6half_tEfNS_4arch4Sm80ELb1ELb0ELb0ELb1ELb0ELb1ELb1ELb1EEENS1_21CollectiveEpilogueFwdINS6_IJS8_SA_S9_EEENS6_IJNS7_ILi1EEESI_SI_EEESC_SE_Li256ELb1ELb1ELb1ELb0EEENS1_36VarlenDynamicPersistentTileSchedulerILi128ELi64ELi256ELi256ELb1ELb1ELb0ELb1ELb1ELb1EEEEEEEEEvNT_6ParamsE,(.L_x_26 - _ZN7cutlass13device_kernelIN5flash19enable_sm80_to_sm89INS1_16FlashAttnFwdSm80INS1_25CollectiveMainloopFwdSm80ILi8ELi1ELb0EN4cute5tupleIJNS5_1CILi128EEENS7_ILi64EEENS7_ILi192EEEEEELi192ENS_6half_tEfNS_4arch4Sm80ELb1ELb0ELb0ELb1ELb0ELb1ELb1ELb1EEENS1_21CollectiveEpilogueFwdINS6_IJS8_SA_S9_EEENS6_IJNS7_ILi1EEESI_SI_EEESC_SE_Li256ELb1ELb1ELb1ELb0EEENS1_36VarlenDynamicPersistentTileSchedulerILi128ELi64ELi256ELi256ELb1ELb1ELb0ELb1ELb1ELb1EEEEEEEEEvNT_6ParamsE)
        .other          _ZN7cutlass13device_kernelIN5flash19enable_sm80_to_sm89INS1_16FlashAttnFwdSm80INS1_25CollectiveMainloopFwdSm80ILi8ELi1ELb0EN4cute5tupleIJNS5_1CILi128EEENS7_ILi64EEENS7_ILi192EEEEEELi192ENS_6half_tEfNS_4arch4Sm80ELb1ELb0ELb0ELb1ELb0ELb1ELb1ELb1EEENS1_21CollectiveEpilogueFwdINS6_IJS8_SA_S9_EEENS6_IJNS7_ILi1EEESI_SI_EEESC_SE_Li256ELb1ELb1ELb1ELb0EEENS1_36VarlenDynamicPersistentTileSchedulerILi128ELi64ELi256ELi256ELb1ELb1ELb0ELb1ELb1ELb1EEEEEEEEEvNT_6ParamsE,@"STO_CUDA_ENTRY STV_DEFAULT"
_ZN7cutlass13device_kernelIN5flash19enable_sm80_to_sm89INS1_16FlashAttnFwdSm80INS1_25CollectiveMainloopFwdSm80ILi8ELi1ELb0EN4cute5tupleIJNS5_1CILi128EEENS7_ILi64EEENS7_ILi192EEEEEELi192ENS_6half_tEfNS_4arch4Sm80ELb1ELb0ELb0ELb1ELb0ELb1ELb1ELb1EEENS1_21CollectiveEpilogueFwdINS6_IJS8_SA_S9_EEENS6_IJNS7_ILi1EEESI_SI_EEESC_SE_Li256ELb1ELb1ELb1ELb0EEENS1_36VarlenDynamicPersistentTileSchedulerILi128ELi64ELi256ELi256ELb1ELb1ELb0ELb1ELb1ELb1EEEEEEEEEvNT_6ParamsE:
[----:B------:R-:W-:Y:S01]  /*0000*/  LDC R1, c[0x0][0x37c] ;  /* 0x0000df00ff017b82 */ /* 0x000fe20000000800 */
[----:B------:R-:W-:Y:S05]  /*0010*/  EXIT ;  /* 0x000000000000794d */ /* 0x000fea0003800000 */
.L_x_8:
        /* <DEDUP_REMOVED lines=14> */
.L_x_26:


//--------------------- .text._ZN7cutlass13device_kernelIN5flash19enable_sm80_to_sm89INS1_16FlashAttnFwdSm80INS1_25CollectiveMainloopFwdSm80ILi8ELi2ELb1EN4cute5tupleIJNS5_1CILi128EEENS7_ILi96EEENS7_ILi192EEEEEELi192ENS_6half_tEfNS_4arch4Sm80ELb0ELb0ELb0ELb0ELb0ELb0ELb1ELb1EEENS1_21CollectiveEpilogueFwdINS6_IJS8_SA_S9_EEENS6_IJNS7_ILi1EEESI_SI_EEESC_SE_Li256ELb0ELb1ELb1ELb0EEENS1_19SingleTileSchedulerILb0ELb1ELb1ELi128EEEEEEEEEvNT_6ParamsE --------------------------
	.section	.text._ZN7cutlass13device_kernelIN5flash19enable_sm80_to_sm89INS1_16FlashAttnFwdSm80INS1_25CollectiveMainloopFwdSm80ILi8ELi2ELb1EN4cute5tupleIJNS5_1CILi128EEENS7_ILi96EEENS7_ILi192EEEEEELi192ENS_6half_tEfNS_4arch4Sm80ELb0ELb0ELb0ELb0ELb0ELb0ELb1ELb1EEENS1_21CollectiveEpilogueFwdINS6_IJS8_SA_S9_EEENS6_IJNS7_ILi1EEESI_SI_EEESC_SE_Li256ELb0ELb1ELb1ELb0EEENS1_19SingleTileSchedulerILb0ELb1ELb1ELi128EEEEEEEEEvNT_6ParamsE,"ax",@progbits
	.align	128
.text._ZN7cutlass13device_kernelIN5flash19enable_sm80_to_sm89INS1_16FlashAttnFwdSm80INS1_25CollectiveMainloopFwdSm80ILi8ELi2ELb1EN4cute5tupleIJNS5_1CILi128EEENS7_ILi96EEENS7_ILi192EEEEEELi192ENS_6half_tEfNS_4arch4Sm80ELb0ELb0ELb0ELb0ELb0ELb0ELb1ELb1EEENS1_21CollectiveEpilogueFwdINS6_IJS8_SA_S9_EEENS6_IJNS7_ILi1EEESI_SI_EEESC_SE_Li256ELb0ELb1ELb1ELb0EEENS1_19SingleTileSchedulerILb0ELb1ELb1ELi128EEEEEEEEEvNT_6ParamsE:
        .type           _ZN7cutlass13device_kernelIN5flash19enable_sm80_to_sm89INS1_16FlashAttnFwdSm80INS1_25CollectiveMainloopFwdSm80ILi8ELi2ELb1EN4cute5tupleIJNS5_1CILi128EEENS7_ILi96EEENS7_ILi192EEEEEELi192ENS_6half_tEfNS_4arch4Sm80ELb0ELb0ELb0ELb0ELb0ELb0ELb1ELb1EEENS1_21CollectiveEpilogueFwdINS6_IJS8_SA_S9_EEENS6_IJNS7_ILi1EEESI_SI_EEESC_SE_Li256ELb0ELb1ELb1ELb0EEENS1_19SingleTileSchedulerILb0ELb1ELb1ELi128EEEEEEEEEvNT_6ParamsE,@function
        .size           _ZN7cutlass13device_kernelIN5flash19enable_sm80_to_sm89INS1_16FlashAttnFwdSm80INS1_25CollectiveMainloopFwdSm80ILi8ELi2ELb1EN4cute5tupleIJNS5_1CILi128EEENS7_ILi96EEENS7_ILi192EEEEEELi192ENS_6half_tEfNS_4arch4Sm80ELb0ELb0ELb0ELb0ELb0ELb0ELb1ELb1EEENS1_21CollectiveEpilogueFwdINS6_IJS8_SA_S9_EEENS6_IJNS7_ILi1EEESI_SI_EEESC_SE_Li256ELb0ELb1ELb1ELb0EEENS1_19SingleTileSchedulerILb0ELb1ELb1ELi128EEEEEEEEEvNT_6ParamsE,(.L_x_27 - _ZN7cutlass13device_kernelIN5flash19enable_sm80_to_sm89INS1_16FlashAttnFwdSm80INS1_25CollectiveMainloopFwdSm80ILi8ELi2ELb1EN4cute5tupleIJNS5_1CILi128EEENS7_ILi96EEENS7_ILi192EEEEEELi192ENS_6half_tEfNS_4arch4Sm80ELb0ELb0ELb0ELb0ELb0ELb0ELb1ELb1EEENS1_21CollectiveEpilogueFwdINS6_IJS8_SA_S9_EEENS6_IJNS7_ILi1EEESI_SI_EEESC_SE_Li256ELb0ELb1ELb1ELb0EEENS1_19SingleTileSchedulerILb0ELb1ELb1ELi128EEEEEEEEEvNT_6ParamsE)
        .other          _ZN7cutlass13device_kernelIN5flash19enable_sm80_to_sm89INS1_16FlashAttnFwdSm80INS1_25CollectiveMainloopFwdSm80ILi8ELi2ELb1EN4cute5tupleIJNS5_1CILi128EEENS7_ILi96EEENS7_ILi192EEEEEELi192ENS_6half_tEfNS_4arch4Sm80ELb0ELb0ELb0ELb0ELb0ELb0ELb1ELb1EEENS1_21CollectiveEpilogueFwdINS6_IJS8_SA_S9_EEENS6_IJNS7_ILi1EEESI_SI_EEESC_SE_Li256ELb0ELb1ELb1ELb0EEENS1_19SingleTileSchedulerILb0ELb1ELb1ELi128EEEEEEEEEvNT_6ParamsE,@"STO_CUDA_ENTRY STV_DEFAULT"
_ZN7cutlass13device_kernelIN5flash19enable_sm80_to_sm89INS1_16FlashAttnFwdSm80INS1_25CollectiveMainloopFwdSm80ILi8ELi2ELb1EN4cute5tupleIJNS5_1CILi128EEENS7_ILi96EEENS7_ILi192EEEEEELi192ENS_6half_tEfNS_4arch4Sm80ELb0ELb0ELb0ELb0ELb0ELb0ELb1ELb1EEENS1_21CollectiveEpilogueFwdINS6_IJS8_SA_S9_EEENS6_IJNS7_ILi1EEESI_SI_EEESC_SE_Li256ELb0ELb1ELb1ELb0EEENS1_19SingleTileSchedulerILb0ELb1ELb1ELi128EEEEEEEEEvNT_6ParamsE:
[----:B------:R-:W-:Y:S01]  /*0000*/  LDC R1, c[0x0][0x37c] ;  /* 0x0000df00ff017b82 */ /* 0x000fe20000000800 */
[----:B------:R-:W-:Y:S05]  /*0010*/  EXIT ;  /* 0x000000000000794d */ /* 0x000fea0003800000 */
.L_x_9:
        /* <DEDUP_REMOVED lines=14> */
.L_x_27:


//--------------------- .text._ZN7cutlass13device_kernelIN5flash19enable_sm80_to_sm89INS1_16FlashAttnFwdSm80INS1_25CollectiveMainloopFwdSm80ILi8ELi2ELb0EN4cute5tupleIJNS5_1CILi128EEENS7_ILi64EEENS7_ILi192EEEEEELi192ENS_6half_tEfNS_4arch4Sm80ELb0ELb0ELb0ELb1ELb0ELb0ELb1ELb1EEENS1_21CollectiveEpilogueFwdINS6_IJS8_SA_S9_EEENS6_IJNS7_ILi1EEESI_SI_EEESC_SE_Li256ELb1ELb1ELb1ELb0EEENS1_36VarlenDynamicPersistentTileSchedulerILi128ELi64ELi256ELi256ELb1ELb1ELb0ELb0ELb1ELb1EEEEEEEEEvNT_6ParamsE --------------------------
	.section	.text._ZN7cutlass13device_kernelIN5flash19enable_sm80_to_sm89INS1_16FlashAttnFwdSm80INS1_25CollectiveMainloopFwdSm80ILi8ELi2ELb0EN4cute5tupleIJNS5_1CILi128EEENS7_ILi64EEENS7_ILi192EEEEEELi192ENS_6half_tEfNS_4arch4Sm80ELb0ELb0ELb0ELb1ELb0ELb0ELb1ELb1EEENS1_21CollectiveEpilogueFwdINS6_IJS8_SA_S9_EEENS6_IJNS7_ILi1EEESI_SI_EEESC_SE_Li256ELb1ELb1ELb1ELb0EEENS1_36VarlenDynamicPersistentTileSchedulerILi128ELi64ELi256ELi256ELb1ELb1ELb0ELb0ELb1ELb1EEEEEEEEEvNT_6ParamsE,"ax",@progbits
	.align	128
.text._ZN7cutlass13device_kernelIN5flash19enable_sm80_to_sm89INS1_16FlashAttnFwdSm80INS1_25CollectiveMainloopFwdSm80ILi8ELi2ELb0EN4cute5tupleIJNS5_1CILi128EEENS7_ILi64EEENS7_ILi192EEEEEELi192ENS_6half_tEfNS_4arch4Sm80ELb0ELb0ELb0ELb1ELb0ELb0ELb1ELb1EEENS1_21CollectiveEpilogueFwdINS6_IJS8_SA_S9_EEENS6_IJNS7_ILi1EEESI_SI_EEESC_SE_Li256ELb1ELb1ELb1ELb0EEENS1_36VarlenDynamicPersistentTileSchedulerILi128ELi64ELi256ELi256ELb1ELb1ELb0ELb0ELb1ELb1EEEEEEEEEvNT_6ParamsE:
        .type           _ZN7cutlass13device_kernelIN5flash19enable_sm80_to_sm89INS1_16FlashAttnFwdSm80INS1_25CollectiveMainloopFwdSm80ILi8ELi2ELb0EN4cute5tupleIJNS5_1CILi128EEENS7_ILi64EEENS7_ILi192EEEEEELi192ENS_6half_tEfNS_4arch4Sm80ELb0ELb0ELb0ELb1ELb0ELb0ELb1ELb1EEENS1_21CollectiveEpilogueFwdINS6_IJS8_SA_S9_EEENS6_IJNS7_ILi1EEESI_SI_EEESC_SE_Li256ELb1ELb1ELb1ELb0EEENS1_36VarlenDynamicPersistentTileSchedulerILi128ELi64ELi256ELi256ELb1ELb1ELb0ELb0ELb1ELb1EEEEEEEEEvNT_6ParamsE,@function
        .size           _ZN7cutlass13device_kernelIN5flash19enable_sm80_to_sm89INS1_16FlashAttnFwdSm80INS1_25CollectiveMainloopFwdSm80ILi8ELi2ELb0EN4cute5tupleIJNS5_1CILi128EEENS7_ILi64EEENS7_ILi192EEEEEELi192ENS_6half_tEfNS_4arch4Sm80ELb0ELb0ELb0ELb1ELb0ELb0ELb1ELb1EEENS1_21CollectiveEpilogueFwdINS6_IJS8_SA_S9_EEENS6_IJNS7_ILi1EEESI_SI_EEESC_SE_Li256ELb1ELb1ELb1ELb0EEENS1_36VarlenDynamicPersistentTileSchedulerILi128ELi64ELi256ELi256ELb1ELb1ELb0ELb0ELb1ELb1EEEEEEEEEvNT_6ParamsE,(.L_x_28 - _ZN7cutlass13device_kernelIN5flash19enable_sm80_to_sm89INS1_16FlashAttnFwdSm80INS1_25CollectiveMainloopFwdSm80ILi8ELi2ELb0EN4cute5tupleIJNS5_1CILi128EEENS7_ILi64EEENS7_ILi192EEEEEELi192ENS_6half_tEfNS_4arch4Sm80ELb0ELb0ELb0ELb1ELb0ELb0ELb1ELb1EEENS1_21CollectiveEpilogueFwdINS6_IJS8_SA_S9_EEENS6_IJNS7_ILi1EEESI_SI_EEESC_SE_Li256ELb1ELb1ELb1ELb0EEENS1_36VarlenDynamicPersistentTileSchedulerILi128ELi64ELi256ELi256ELb1ELb1ELb0ELb0ELb1ELb1EEEEEEEEEvNT_6ParamsE)
        .other          _ZN7cutlass13device_kernelIN5flash19enable_sm80_to_sm89INS1_16FlashAttnFwdSm80INS1_25CollectiveMainloopFwdSm80ILi8ELi2ELb0EN4cute5tupleIJNS5_1CILi128EEENS7_ILi64EEENS7_ILi192EEEEEELi192ENS_6half_tEfNS_4arch4Sm80ELb0ELb0ELb0ELb1ELb0ELb0ELb1ELb1EEENS1_21CollectiveEpilogueFwdINS6_IJS8_SA_S9_EEENS6_IJNS7_ILi1EEESI_SI_EEESC_SE_Li256ELb1ELb1ELb1ELb0EEENS1_36VarlenDynamicPersistentTileSchedulerILi128ELi64ELi256ELi256ELb1ELb1ELb0ELb0ELb1ELb1EEEEEEEEEvNT_6ParamsE,@"STO_CUDA_ENTRY STV_DEFAULT"
_ZN7cutlass13device_kernelIN5flash19enable_sm80_to_sm89INS1_16FlashAttnFwdSm80INS1_25CollectiveMainloopFwdSm80ILi8ELi2ELb0EN4cute5tupleIJNS5_1CILi128EEENS7_ILi64EEENS7_ILi192EEEEEELi192ENS_6half_tEfNS_4arch4Sm80ELb0ELb0ELb0ELb1ELb0ELb0ELb1ELb1EEENS1_21CollectiveEpilogueFwdINS6_IJS8_SA_S9_EEENS6_IJNS7_ILi1EEESI_SI_EEESC_SE_Li256ELb1ELb1ELb1ELb0EEENS1_36VarlenDynamicPersistentTileSchedulerILi128ELi64ELi256ELi256ELb1ELb1ELb0ELb0ELb1ELb1EEEEEEEEEvNT_6ParamsE:
[----:B------:R-:W-:Y:S01]  /*0000*/  LDC R1, c[0x0][0x37c] ;  /* 0x0000df00ff017b82 */ /* 0x000fe20000000800 */
[----:B------:R-:W-:Y:S05]  /*0010*/  EXIT ;  /* 0x000000000000794d */ /* 0x000fea0003800000 */
.L_x_10:
        /* <DEDUP_REMOVED lines=14> */
.L_x_28:


//--------------------- .text._ZN7cutlass13device_kernelIN5flash19enable_sm80_to_sm89INS1_16FlashAttnFwdSm80INS1_25CollectiveMainloopFwdSm80ILi8ELi2ELb0EN4cute5tupleIJNS5_1CILi128EEENS7_ILi64EEENS7_ILi192EEEEEELi192ENS_6half_tEfNS_4arch4Sm80ELb0ELb0ELb0ELb1ELb0ELb1ELb1ELb1EEENS1_21CollectiveEpilogueFwdINS6_IJS8_SA_S9_EEENS6_IJNS7_ILi1EEESI_SI_EEESC_SE_Li256ELb1ELb1ELb1ELb0EEENS1_36VarlenDynamicPersistentTileSchedulerILi128ELi64ELi256ELi256ELb1ELb1ELb0ELb0ELb1ELb1EEEEEEEEEvNT_6ParamsE --------------------------
	.section	.text._ZN7cutlass13device_kernelIN5flash19enable_sm80_to_sm89INS1_16FlashAttnFwdSm80INS1_25CollectiveMainloopFwdSm80ILi8ELi2ELb0EN4cute5tupleIJNS5_1CILi128EEENS7_ILi64EEENS7_ILi192EEEEEELi192ENS_6half_tEfNS_4arch4Sm80ELb0ELb0ELb0ELb1ELb0ELb1ELb1ELb1EEENS1_21CollectiveEpilogueFwdINS6_IJS8_SA_S9_EEENS6_IJNS7_ILi1EEESI_SI_EEESC_SE_Li256ELb1ELb1ELb1ELb0EEENS1_36VarlenDynamicPersistentTileSchedulerILi128ELi64ELi256ELi256ELb1ELb1ELb0ELb0ELb1ELb1EEEEEEEEEvNT_6ParamsE,"ax",@progbits
	.align	128
.text._ZN7cutlass13device_kernelIN5flash19enable_sm80_to_sm89INS1_16FlashAttnFwdSm80INS1_25CollectiveMainloopFwdSm80ILi8ELi2ELb0EN4cute5tupleIJNS5_1CILi128EEENS7_ILi64EEENS7_ILi192EEEEEELi192ENS_6half_tEfNS_4arch4Sm80ELb0ELb0ELb0ELb1ELb0ELb1ELb1ELb1EEENS1_21CollectiveEpilogueFwdINS6_IJS8_SA_S9_EEENS6_IJNS7_ILi1EEESI_SI_EEESC_SE_Li256ELb1ELb1ELb1ELb0EEENS1_36VarlenDynamicPersistentTileSchedulerILi128ELi64ELi256ELi256ELb1ELb1ELb0ELb0ELb1ELb1EEEEEEEEEvNT_6ParamsE:
        .type           _ZN7cutlass13device_kernelIN5flash19enable_sm80_to_sm89INS1_16FlashAttnFwdSm80INS1_25CollectiveMainloopFwdSm80ILi8ELi2ELb0EN4cute5tupleIJNS5_1CILi128EEENS7_ILi64EEENS7_ILi192EEEEEELi192ENS_6half_tEfNS_4arch4Sm80ELb0ELb0ELb0ELb1ELb0ELb1ELb1ELb1EEENS1_21CollectiveEpilogueFwdINS6_IJS8_SA_S9_EEENS6_IJNS7_ILi1EEESI_SI_EEESC_SE_Li256ELb1ELb1ELb1ELb0EEENS1_36VarlenDynamicPersistentTileSchedulerILi128ELi64ELi256ELi256ELb1ELb1ELb0ELb0ELb1ELb1EEEEEEEEEvNT_6ParamsE,@function
        .size           _ZN7cutlass13device_kernelIN5flash19enable_sm80_to_sm89INS1_16FlashAttnFwdSm80INS1_25CollectiveMainloopFwdSm80ILi8ELi2ELb0EN4cute5tupleIJNS5_1CILi128EEENS7_ILi64EEENS7_ILi192EEEEEELi192ENS_6half_tEfNS_4arch4Sm80ELb0ELb0ELb0ELb1ELb0ELb1ELb1ELb1EEENS1_21CollectiveEpilogueFwdINS6_IJS8_SA_S9_EEENS6_IJNS7_ILi1EEESI_SI_EEESC_SE_Li256ELb1ELb1ELb1ELb0EEENS1_36VarlenDynamicPersistentTileSchedulerILi128ELi64ELi256ELi256ELb1ELb1ELb0ELb0ELb1ELb1EEEEEEEEEvNT_6ParamsE,(.L_x_29 - _ZN7cutlass13device_kernelIN5flash19enable_sm80_to_sm89INS1_16FlashAttnFwdSm80INS1_25CollectiveMainloopFwdSm80ILi8ELi2ELb0EN4cute5tupleIJNS5_1CILi128EEENS7_ILi64EEENS7_ILi192EEEEEELi192ENS_6half_tEfNS_4arch4Sm80ELb0ELb0ELb0ELb1ELb0ELb1ELb1ELb1EEENS1_21CollectiveEpilogueFwdINS6_IJS8_SA_S9_EEENS6_IJNS7_ILi1EEESI_SI_EEESC_SE_Li256ELb1ELb1ELb1ELb0EEENS1_36VarlenDynamicPersistentTileSchedulerILi128ELi64ELi256ELi256ELb1ELb1ELb0ELb0ELb1ELb1EEEEEEEEEvNT_6ParamsE)
        .other          _ZN7cutlass13device_kernelIN5flash19enable_sm80_to_sm89INS1_16FlashAttnFwdSm80INS1_25CollectiveMainloopFwdSm80ILi8ELi2ELb0EN4cute5tupleIJNS5_1CILi128EEENS7_ILi64EEENS7_ILi192EEEEEELi192ENS_6half_tEfNS_4arch4Sm80ELb0ELb0ELb0ELb1ELb0ELb1ELb1ELb1EEENS1_21CollectiveEpilogueFwdINS6_IJS8_SA_S9_EEENS6_IJNS7_ILi1EEESI_SI_EEESC_SE_Li256ELb1ELb1ELb1ELb0EEENS1_36VarlenDynamicPersistentTileSchedulerILi128ELi64ELi256ELi256ELb1ELb1ELb0ELb0ELb1ELb1EEEEEEEEEvNT_6ParamsE,@"STO_CUDA_ENTRY STV_DEFAULT"
_ZN7cutlass13device_kernelIN5flash19enable_sm80_to_sm89INS1_16FlashAttnFwdSm80INS1_25CollectiveMainloopFwdSm80ILi8ELi2ELb0EN4cute5tupleIJNS5_1CILi128EEENS7_ILi64EEENS7_ILi192EEEEEELi192ENS_6half_tEfNS_4arch4Sm80ELb0ELb0ELb0ELb1ELb0ELb1ELb1ELb1EEENS1_21CollectiveEpilogueFwdINS6_IJS8_SA_S9_EEENS6_IJNS7_ILi1EEESI_SI_EEESC_SE_Li256ELb1ELb1ELb1ELb0EEENS1_36VarlenDynamicPersistentTileSchedulerILi128ELi64ELi256ELi256ELb1ELb1ELb0ELb0ELb1ELb1EEEEEEEEEvNT_6ParamsE:
[----:B------:R-:W-:Y:S01]  /*0000*/  LDC R1, c[0x0][0x37c] ;  /* 0x0000df00ff017b82 */ /* 0x000fe20000000800 */
[----:B------:R-:W-:Y:S05]  /*0010*/  EXIT ;  /* 0x000000000000794d */ /* 0x000fea0003800000 */
.L_x_11:
        /* <DEDUP_REMOVED lines=14> */
.L_x_29:


//--------------------- .text._ZN7cutlass13device_kernelIN5flash19enable_sm80_to_sm89INS1_16FlashAttnFwdSm80INS1_25CollectiveMainloopFwdSm80ILi8ELi2ELb0EN4cute5tupleIJNS5_1CILi128EEENS7_ILi64EEENS7_ILi192EEEEEELi192ENS_6half_tEfNS_4arch4Sm80ELb0ELb1ELb0ELb0ELb0ELb0ELb1ELb1EEENS1_21CollectiveEpilogueFwdINS6_IJS8_SA_S9_EEENS6_IJNS7_ILi1EEESI_SI_EEESC_SE_Li256ELb0ELb1ELb1ELb0EEENS1_19SingleTileSchedulerILb0ELb1ELb1ELi128EEEEEEEEEvNT_6ParamsE --------------------------
	.section	.text._ZN7cutlass13device_kernelIN5flash19enable_sm80_to_sm89INS1_16FlashAttnFwdSm80INS1_25CollectiveMainloopFwdSm80ILi8ELi2ELb0EN4cute5tupleIJNS5_1CILi128EEENS7_ILi64EEENS7_ILi192EEEEEELi192ENS_6half_tEfNS_4arch4Sm80ELb0ELb1ELb0ELb0ELb0ELb0ELb1ELb1EEENS1_21CollectiveEpilogueFwdINS6_IJS8_SA_S9_EEENS6_IJNS7_ILi1EEESI_SI_EEESC_SE_Li256ELb0ELb1ELb1ELb0EEENS1_19SingleTileSchedulerILb0ELb1ELb1ELi128EEEEEEEEEvNT_6ParamsE,"ax",@progbits
	.align	128
.text._ZN7cutlass13device_kernelIN5flash19enable_sm80_to_sm89INS1_16FlashAttnFwdSm80INS1_25CollectiveMainloopFwdSm80ILi8ELi2ELb0EN4cute5tupleIJNS5_1CILi128EEENS7_ILi64EEENS7_ILi192EEEEEELi192ENS_6half_tEfNS_4arch4Sm80ELb0ELb1ELb0ELb0ELb0ELb0ELb1ELb1EEENS1_21CollectiveEpilogueFwdINS6_IJS8_SA_S9_EEENS6_IJNS7_ILi1EEESI_SI_EEESC_SE_Li256ELb0ELb1ELb1ELb0EEENS1_19SingleTileSchedulerILb0ELb1ELb1ELi128EEEEEEEEEvNT_6ParamsE:
        .type           _ZN7cutlass13device_kernelIN5flash19enable_sm80_to_sm89INS1_16FlashAttnFwdSm80INS1_25CollectiveMainloopFwdSm80ILi8ELi2ELb0EN4cute5tupleIJNS5_1CILi128EEENS7_ILi64EEENS7_ILi192EEEEEELi192ENS_6half_tEfNS_4arch4Sm80ELb0ELb1ELb0ELb0ELb0ELb0ELb1ELb1EEENS1_21CollectiveEpilogueFwdINS6_IJS8_SA_S9_EEENS6_IJNS7_ILi1EEESI_SI_EEESC_SE_Li256ELb0ELb1ELb1ELb0EEENS1_19SingleTileSchedulerILb0ELb1ELb1ELi128EEEEEEEEEvNT_6ParamsE,@function
        .size           _ZN7cutlass13device_kernelIN5flash19enable_sm80_to_sm89INS1_16FlashAttnFwdSm80INS1_25CollectiveMainloopFwdSm80ILi8ELi2ELb0EN4cute5tupleIJNS5_1CILi128EEENS7_ILi64EEENS7_ILi192EEEEEELi192ENS_6half_tEfNS_4arch4Sm80ELb0ELb1ELb0ELb0ELb0ELb0ELb1ELb1EEENS1_21CollectiveEpilogueFwdINS6_IJS8_SA_S9_EEENS6_IJNS7_ILi1EEESI_SI_EEESC_SE_Li256ELb0ELb1ELb1ELb0EEENS1_19SingleTileSchedulerILb0ELb1ELb1ELi128EEEEEEEEEvNT_6ParamsE,(.L_x_30 - _ZN7cutlass13device_kernelIN5flash19enable_sm80_to_sm89INS1_16FlashAttnFwdSm80INS1_25CollectiveMainloopFwdSm80ILi8ELi2ELb0EN4cute5tupleIJNS5_1CILi128EEENS7_ILi64EEENS7_ILi192EEEEEELi192ENS_6half_tEfNS_4arch4Sm80ELb0ELb1ELb0ELb0ELb0ELb0ELb1ELb1EEENS1_21CollectiveEpilogueFwdINS6_IJS8_SA_S9_EEENS6_IJNS7_ILi1EEESI_SI_EEESC_SE_Li256ELb0ELb1ELb1ELb0EEENS1_19SingleTileSchedulerILb0ELb1ELb1ELi128EEEEEEEEEvNT_6ParamsE)
        .other          _ZN7cutlass13device_kernelIN5flash19enable_sm80_to_sm89INS1_16FlashAttnFwdSm80INS1_25CollectiveMainloopFwdSm80ILi8ELi2ELb0EN4cute5tupleIJNS5_1CILi128EEENS7_ILi64EEENS7_ILi192EEEEEELi192ENS_6half_tEfNS_4arch4Sm80ELb0ELb1ELb0ELb0ELb0ELb0ELb1ELb1EEENS1_21CollectiveEpilogueFwdINS6_IJS8_SA_S9_EEENS6_IJNS7_ILi1EEESI_SI_EEESC_SE_Li256ELb0ELb1ELb1ELb0EEENS1_19SingleTileSchedulerILb0ELb1ELb1ELi128EEEEEEEEEvNT_6ParamsE,@"STO_CUDA_ENTRY STV_DEFAULT"
_ZN7cutlass13device_kernelIN5flash19enable_sm80_to_sm89INS1_16FlashAttnFwdSm80INS1_25CollectiveMainloopFwdSm80ILi8ELi2ELb0EN4cute5tupleIJNS5_1CILi128EEENS7_ILi64EEENS7_ILi192EEEEEELi192ENS_6half_tEfNS_4arch4Sm80ELb0ELb1ELb0ELb0ELb0ELb0ELb1ELb1EEENS1_21CollectiveEpilogueFwdINS6_IJS8_SA_S9_EEENS6_IJNS7_ILi1EEESI_SI_EEESC_SE_Li256ELb0ELb1ELb1ELb0EEENS1_19SingleTileSchedulerILb0ELb1ELb1ELi128EEEEEEEEEvNT_6ParamsE:
[----:B------:R-:W-:Y:S01]  /*0000*/  LDC R1, c[0x0][0x37c] ;  /* 0x0000df00ff017b82 */ /* 0x000fe20000000800 */
[----:B------:R-:W-:Y:S05]  /*0010*/  EXIT ;  /* 0x000000000000794d */ /* 0x000fea0003800000 */
.L_x_12:
        /* <DEDUP_REMOVED lines=14> */
.L_x_30:


//--------------------- .text._ZN7cutlass13device_kernelIN5flash19enable_sm80_to_sm89INS1_16FlashAttnFwdSm80INS1_25CollectiveMainloopFwdSm80ILi8ELi2ELb0EN4cute5tupleIJNS5_1CILi128EEENS7_ILi64EEENS7_ILi192EEEEEELi192ENS_6half_tEfNS_4arch4Sm80ELb0ELb1ELb0ELb1ELb0ELb0ELb1ELb1EEENS1_21CollectiveEpilogueFwdINS6_IJS8_SA_S9_EEENS6_IJNS7_ILi1EEESI_SI_EEESC_SE_Li256ELb1ELb1ELb1ELb0EEENS1_36VarlenDynamicPersistentTileSchedulerILi128ELi64ELi256ELi256ELb1ELb1ELb0ELb1ELb0ELb1EEEEEEEEEvNT_6ParamsE --------------------------
	.section	.text._ZN7cutlass13device_kernelIN5flash19enable_sm80_to_sm89INS1_16FlashAttnFwdSm80INS1_25CollectiveMainloopFwdSm80ILi8ELi2ELb0EN4cute5tupleIJNS5_1CILi128EEENS7_ILi64EEENS7_ILi192EEEEEELi192ENS_6half_tEfNS_4arch4Sm80ELb0ELb1ELb0ELb1ELb0ELb0ELb1ELb1EEENS1_21CollectiveEpilogueFwdINS6_IJS8_SA_S9_EEENS6_IJNS7_ILi1EEESI_SI_EEESC_SE_Li256ELb1ELb1ELb1ELb0EEENS1_36VarlenDynamicPersistentTileSchedulerILi128ELi64ELi256ELi256ELb1ELb1ELb0ELb1ELb0ELb1EEEEEEEEEvNT_6ParamsE,"ax",@progbits
	.align	128
.text._ZN7cutlass13device_kernelIN5flash19enable_sm80_to_sm89INS1_16FlashAttnFwdSm80INS1_25CollectiveMainloopFwdSm80ILi8ELi2ELb0EN4cute5tupleIJNS5_1CILi128EEENS7_ILi64EEENS7_ILi192EEEEEELi192ENS_6half_tEfNS_4arch4Sm80ELb0ELb1ELb0ELb1ELb0ELb0ELb1ELb1EEENS1_21CollectiveEpilogueFwdINS6_IJS8_SA_S9_EEENS6_IJNS7_ILi1EEESI_SI_EEESC_SE_Li256ELb1ELb1ELb1ELb0EEENS1_36VarlenDynamicPersistentTileSchedulerILi128ELi64ELi256ELi256ELb1ELb1ELb0ELb1ELb0ELb1EEEEEEEEEvNT_6ParamsE:
        .type           _ZN7cutlass13device_kernelIN5flash19enable_sm80_to_sm89INS1_16FlashAttnFwdSm80INS1_25CollectiveMainloopFwdSm80ILi8ELi2ELb0EN4cute5tupleIJNS5_1CILi128EEENS7_ILi64EEENS7_ILi192EEEEEELi192ENS_6half_tEfNS_4arch4Sm80ELb0ELb1ELb0ELb1ELb0ELb0ELb1ELb1EEENS1_21CollectiveEpilogueFwdINS6_IJS8_SA_S9_EEENS6_IJNS7_ILi1EEESI_SI_EEESC_SE_Li256ELb1ELb1ELb1ELb0EEENS1_36VarlenDynamicPersistentTileSchedulerILi128ELi64ELi256ELi256ELb1ELb1ELb0ELb1ELb0ELb1EEEEEEEEEvNT_6ParamsE,@function
        .size           _ZN7cutlass13device_kernelIN5flash19enable_sm80_to_sm89INS1_16FlashAttnFwdSm80INS1_25CollectiveMainloopFwdSm80ILi8ELi2ELb0EN4cute5tupleIJNS5_1CILi128EEENS7_ILi64EEENS7_ILi192EEEEEELi192ENS_6half_tEfNS_4arch4Sm80ELb0ELb1ELb0ELb1ELb0ELb0ELb1ELb1EEENS1_21CollectiveEpilogueFwdINS6_IJS8_SA_S9_EEENS6_IJNS7_ILi1EEESI_SI_EEESC_SE_Li256ELb1ELb1ELb1ELb0EEENS1_36VarlenDynamicPersistentTileSchedulerILi128ELi64ELi256ELi256ELb1ELb1ELb0ELb1ELb0ELb1EEEEEEEEEvNT_6ParamsE,(.L_x_31 - _ZN7cutlass13device_kernelIN5flash19enable_sm80_to_sm89INS1_16FlashAttnFwdSm80INS1_25CollectiveMainloopFwdSm80ILi8ELi2ELb0EN4cute5tupleIJNS5_1CILi128EEENS7_ILi64EEENS7_ILi192EEEEEELi192ENS_6half_tEfNS_4arch4Sm80ELb0ELb1ELb0ELb1ELb0ELb0ELb1ELb1EEENS1_21CollectiveEpilogueFwdINS6_IJS8_SA_S9_EEENS6_IJNS7_ILi1EEESI_SI_EEESC_SE_Li256ELb1ELb1ELb1ELb0EEENS1_36VarlenDynamicPersistentTileSchedulerILi128ELi64ELi256ELi256ELb1ELb1ELb0ELb1ELb0ELb1EEEEEEEEEvNT_6ParamsE)
        .other          _ZN7cutlass13device_kernelIN5flash19enable_sm80_to_sm89INS1_16FlashAttnFwdSm80INS1_25CollectiveMainloopFwdSm80ILi8ELi2ELb0EN4cute5tupleIJNS5_1CILi128EEENS7_ILi64EEENS7_ILi192EEEEEELi192ENS_6half_tEfNS_4arch4Sm80ELb0ELb1ELb0ELb1ELb0ELb0ELb1ELb1EEENS1_21CollectiveEpilogueFwdINS6_IJS8_SA_S9_EEENS6_IJNS7_ILi1EEESI_SI_EEESC_SE_Li256ELb1ELb1ELb1ELb0EEENS1_36VarlenDynamicPersistentTileSchedulerILi128ELi64ELi256ELi256ELb1ELb1ELb0ELb1ELb0ELb1EEEEEEEEEvNT_6ParamsE,@"STO_CUDA_ENTRY STV_DEFAULT"
_ZN7cutlass13device_kernelIN5flash19enable_sm80_to_sm89INS1_16FlashAttnFwdSm80INS1_25CollectiveMainloopFwdSm80ILi8ELi2ELb0EN4cute5tupleIJNS5_1CILi128EEENS7_ILi64EEENS7_ILi192EEEEEELi192ENS_6half_tEfNS_4arch4Sm80ELb0ELb1ELb0ELb1ELb0ELb0ELb1ELb1EEENS1_21CollectiveEpilogueFwdINS6_IJS8_SA_S9_EEENS6_IJNS7_ILi1EEESI_SI_EEESC_SE_Li256ELb1ELb1ELb1ELb0EEENS1_36VarlenDynamicPersistentTileSchedulerILi128ELi64ELi256ELi256ELb1ELb1ELb0ELb1ELb0ELb1EEEEEEEEEvNT_6ParamsE:
[----:B------:R-:W-:Y:S01]  /*0000*/  LDC R1, c[0x0][0x37c] ;  /* 0x0000df00ff017b82 */ /* 0x000fe20000000800 */
[----:B------:R-:W-:Y:S05]  /*0010*/  EXIT ;  /* 0x000000000000794d */ /* 0x000fea0003800000 */
.L_x_13:
        /* <DEDUP_REMOVED lines=14> */
.L_x_31:


//--------------------- .text._ZN7cutlass13device_kernelIN5flash19enable_sm80_to_sm89INS1_16FlashAttnFwdSm80INS1_25CollectiveMainloopFwdSm80ILi8ELi2ELb0EN4cute5tupleIJNS5_1CILi128EEENS7_ILi64EEENS7_ILi192EEEEEELi192ENS_6half_tEfNS_4arch4Sm80ELb0ELb1ELb0ELb1ELb0ELb1ELb1ELb1EEENS1_21CollectiveEpilogueFwdINS6_IJS8_SA_S9_EEENS6_IJNS7_ILi1EEESI_SI_EEESC_SE_Li256ELb1ELb1ELb1ELb0EEENS1_36VarlenDynamicPersistentTileSchedulerILi128ELi64ELi256ELi256ELb1ELb1ELb0ELb1ELb0ELb1EEEEEEEEEvNT_6ParamsE --------------------------
	.section	.text._ZN7cutlass13device_kernelIN5flash19enable_sm80_to_sm89INS1_16FlashAttnFwdSm80INS1_25CollectiveMainloopFwdSm80ILi8ELi2ELb0EN4cute5tupleIJNS5_1CILi128EEENS7_ILi64EEENS7_ILi192EEEEEELi192ENS_6half_tEfNS_4arch4Sm80ELb0ELb1ELb0ELb1ELb0ELb1ELb1ELb1EEENS1_21CollectiveEpilogueFwdINS6_IJS8_SA_S9_EEENS6_IJNS7_ILi1EEESI_SI_EEESC_SE_Li256ELb1ELb1ELb1ELb0EEENS1_36VarlenDynamicPersistentTileSchedulerILi128ELi64ELi256ELi256ELb1ELb1ELb0ELb1ELb0ELb1EEEEEEEEEvNT_6ParamsE,"ax",@progbits
	.align	128
.text._ZN7cutlass13device_kernelIN5flash19enable_sm80_to_sm89INS1_16FlashAttnFwdSm80INS1_25CollectiveMainloopFwdSm80ILi8ELi2ELb0EN4cute5tupleIJNS5_1CILi128EEENS7_ILi64EEENS7_ILi192EEEEEELi192ENS_6half_tEfNS_4arch4Sm80ELb0ELb1ELb0ELb1ELb0ELb1ELb1ELb1EEENS1_21CollectiveEpilogueFwdINS6_IJS8_SA_S9_EEENS6_IJNS7_ILi1EEESI_SI_EEESC_SE_Li256ELb1ELb1ELb1ELb0EEENS1_36VarlenDynamicPersistentTileSchedulerILi128ELi64ELi256ELi256ELb1ELb1ELb0ELb1ELb0ELb1EEEEEEEEEvNT_6ParamsE:
        .type           _ZN7cutlass13device_kernelIN5flash19enable_sm80_to_sm89INS1_16FlashAttnFwdSm80INS1_25CollectiveMainloopFwdSm80ILi8ELi2ELb0EN4cute5tupleIJNS5_1CILi128EEENS7_ILi64EEENS7_ILi192EEEEEELi192ENS_6half_tEfNS_4arch4Sm80ELb0ELb1ELb0ELb1ELb0ELb1ELb1ELb1EEENS1_21CollectiveEpilogueFwdINS6_IJS8_SA_S9_EEENS6_IJNS7_ILi1EEESI_SI_EEESC_SE_Li256ELb1ELb1ELb1ELb0EEENS1_36VarlenDynamicPersistentTileSchedulerILi128ELi64ELi256ELi256ELb1ELb1ELb0ELb1ELb0ELb1EEEEEEEEEvNT_6ParamsE,@function
        .size           _ZN7cutlass13device_kernelIN5flash19enable_sm80_to_sm89INS1_16FlashAttnFwdSm80INS1_25CollectiveMainloopFwdSm80ILi8ELi2ELb0EN4cute5tupleIJNS5_1CILi128EEENS7_ILi64EEENS7_ILi192EEEEEELi192ENS_6half_tEfNS_4arch4Sm80ELb0ELb1ELb0ELb1ELb0ELb1ELb1ELb1EEENS1_21CollectiveEpilogueFwdINS6_IJS8_SA_S9_EEENS6_IJNS7_ILi1EEESI_SI_EEESC_SE_Li256ELb1ELb1ELb1ELb0EEENS1_36VarlenDynamicPersistentTileSchedulerILi128ELi64ELi256ELi256ELb1ELb1ELb0ELb1ELb0ELb1EEEEEEEEEvNT_6ParamsE,(.L_x_32 - _ZN7cutlass13device_kernelIN5flash19enable_sm80_to_sm89INS1_16FlashAttnFwdSm80INS1_25CollectiveMainloopFwdSm80ILi8ELi2ELb0EN4cute5tupleIJNS5_1CILi128EEENS7_ILi64EEENS7_ILi192EEEEEELi192ENS_6half_tEfNS_4arch4Sm80ELb0ELb1ELb0ELb1ELb0ELb1ELb1ELb1EEENS1_21CollectiveEpilogueFwdINS6_IJS8_SA_S9_EEENS6_IJNS7_ILi1EEESI_SI_EEESC_SE_Li256ELb1ELb1ELb1ELb0EEENS1_36VarlenDynamicPersistentTileSchedulerILi128ELi64ELi256ELi256ELb1ELb1ELb0ELb1ELb0ELb1EEEEEEEEEvNT_6ParamsE)
        .other          _ZN7cutlass13device_kernelIN5flash19enable_sm80_to_sm89INS1_16FlashAttnFwdSm80INS1_25CollectiveMainloopFwdSm80ILi8ELi2ELb0EN4cute5tupleIJNS5_1CILi128EEENS7_ILi64EEENS7_ILi192EEEEEELi192ENS_6half_tEfNS_4arch4Sm80ELb0ELb1ELb0ELb1ELb0ELb1ELb1ELb1EEENS1_21CollectiveEpilogueFwdINS6_IJS8_SA_S9_EEENS6_IJNS7_ILi1EEESI_SI_EEESC_SE_Li256ELb1ELb1ELb1ELb0EEENS1_36VarlenDynamicPersistentTileSchedulerILi128ELi64ELi256ELi256ELb1ELb1ELb0ELb1ELb0ELb1EEEEEEEEEvNT_6ParamsE,@"STO_CUDA_ENTRY STV_DEFAULT"
_ZN7cutlass13device_kernelIN5flash19enable_sm80_to_sm89INS1_16FlashAttnFwdSm80INS1_25CollectiveMainloopFwdSm80ILi8ELi2ELb0EN4cute5tupleIJNS5_1CILi128EEENS7_ILi64EEENS7_ILi192EEEEEELi192ENS_6half_tEfNS_4arch4Sm80ELb0ELb1ELb0ELb1ELb0ELb1ELb1ELb1EEENS1_21CollectiveEpilogueFwdINS6_IJS8_SA_S9_EEENS6_IJNS7_ILi1EEESI_SI_EEESC_SE_Li256ELb1ELb1ELb1ELb0EEENS1_36VarlenDynamicPersistentTileSchedulerILi128ELi64ELi256ELi256ELb1ELb1ELb0ELb1ELb0ELb1EEEEEEEEEvNT_6ParamsE:
[----:B------:R-:W-:Y:S01]  /*0000*/  LDC R1, c[0x0][0x37c] ;  /* 0x0000df00ff017b82 */ /* 0x000fe20000000800 */
[----:B------:R-:W-:Y:S05]  /*0010*/  EXIT ;  /* 0x000000000000794d */ /* 0x000fea0003800000 */
.L_x_14:
        /* <DEDUP_REMOVED lines=14> */
.L_x_32:


//--------------------- .text._ZN7cutlass13device_kernelIN5flash19enable_sm80_to_sm89INS1_16FlashAttnFwdSm80INS1_25CollectiveMainloopFwdSm80ILi8ELi2ELb1EN4cute5tupleIJNS5_1CILi128EEENS7_ILi96EEENS7_ILi192EEEEEELi192ENS_6half_tEfNS_4arch4Sm80ELb1ELb0ELb0ELb0ELb0ELb0ELb1ELb1EEENS1_21CollectiveEpilogueFwdINS6_IJS8_SA_S9_EEENS6_IJNS7_ILi1EEESI_SI_EEESC_SE_Li256ELb0ELb1ELb1ELb0EEENS1_30DynamicPersistentTileSchedulerILi256ELi256ELb1ELb1ELb0EEEEEEEEEvNT_6ParamsE --------------------------
	.section	.text._ZN7cutlass13device_kernelIN5flash19enable_sm80_to_sm89INS1_16FlashAttnFwdSm80INS1_25CollectiveMainloopFwdSm80ILi8ELi2ELb1EN4cute5tupleIJNS5_1CILi128EEENS7_ILi96EEENS7_ILi192EEEEEELi192ENS_6half_tEfNS_4arch4Sm80ELb1ELb0ELb0ELb0ELb0ELb0ELb1ELb1EEENS1_21CollectiveEpilogueFwdINS6_IJS8_SA_S9_EEENS6_IJNS7_ILi1EEESI_SI_EEESC_SE_Li256ELb0ELb1ELb1ELb0EEENS1_30DynamicPersistentTileSchedulerILi256ELi256ELb1ELb1ELb0EEEEEEEEEvNT_6ParamsE,"ax",@progbits
	.align	128
.text._ZN7cutlass13device_kernelIN5flash19enable_sm80_to_sm89INS1_16FlashAttnFwdSm80INS1_25CollectiveMainloopFwdSm80ILi8ELi2ELb1EN4cute5tupleIJNS5_1CILi128EEENS7_ILi96EEENS7_ILi192EEEEEELi192ENS_6half_tEfNS_4arch4Sm80ELb1ELb0ELb0ELb0ELb0ELb0ELb1ELb1EEENS1_21CollectiveEpilogueFwdINS6_IJS8_SA_S9_EEENS6_IJNS7_ILi1EEESI_SI_EEESC_SE_Li256ELb0ELb1ELb1ELb0EEENS1_30DynamicPersistentTileSchedulerILi256ELi256ELb1ELb1ELb0EEEEEEEEEvNT_6ParamsE:
        .type           _ZN7cutlass13device_kernelIN5flash19enable_sm80_to_sm89INS1_16FlashAttnFwdSm80INS1_25CollectiveMainloopFwdSm80ILi8ELi2ELb1EN4cute5tupleIJNS5_1CILi128EEENS7_ILi96EEENS7_ILi192EEEEEELi192ENS_6half_tEfNS_4arch4Sm80ELb1ELb0ELb0ELb0ELb0ELb0ELb1ELb1EEENS1_21CollectiveEpilogueFwdINS6_IJS8_SA_S9_EEENS6_IJNS7_ILi1EEESI_SI_EEESC_SE_Li256ELb0ELb1ELb1ELb0EEENS1_30DynamicPersistentTileSchedulerILi256ELi256ELb1ELb1ELb0EEEEEEEEEvNT_6ParamsE,@function
        .size           _ZN7cutlass13device_kernelIN5flash19enable_sm80_to_sm89INS1_16FlashAttnFwdSm80INS1_25CollectiveMainloopFwdSm80ILi8ELi2ELb1EN4cute5tupleIJNS5_1CILi128EEENS7_ILi96EEENS7_ILi192EEEEEELi192ENS_6half_tEfNS_4arch4Sm80ELb1ELb0ELb0ELb0ELb0ELb0ELb1ELb1EEENS1_21CollectiveEpilogueFwdINS6_IJS8_SA_S9_EEENS6_IJNS7_ILi1EEESI_SI_EEESC_SE_Li256ELb0ELb1ELb1ELb0EEENS1_30DynamicPersistentTileSchedulerILi256ELi256ELb1ELb1ELb0EEEEEEEEEvNT_6ParamsE,(.L_x_33 - _ZN7cutlass13device_kernelIN5flash19enable_sm80_to_sm89INS1_16FlashAttnFwdSm80INS1_25CollectiveMainloopFwdSm80ILi8ELi2ELb1EN4cute5tupleIJNS5_1CILi128EEENS7_ILi96EEENS7_ILi192EEEEEELi192ENS_6half_tEfNS_4arch4Sm80ELb1ELb0ELb0ELb0ELb0ELb0ELb1ELb1EEENS1_21CollectiveEpilogueFwdINS6_IJS8_SA_S9_EEENS6_IJNS7_ILi1EEESI_SI_EEESC_SE_Li256ELb0ELb1ELb1ELb0EEENS1_30DynamicPersistentTileSchedulerILi256ELi256ELb1ELb1ELb0EEEEEEEEEvNT_6ParamsE)
        .other          _ZN7cutlass13device_kernelIN5flash19enable_sm80_to_sm89INS1_16FlashAttnFwdSm80INS1_25CollectiveMainloopFwdSm80ILi8ELi2ELb1EN4cute5tupleIJNS5_1CILi128EEENS7_ILi96EEENS7_ILi192EEEEEELi192ENS_6half_tEfNS_4arch4Sm80ELb1ELb0ELb0ELb0ELb0ELb0ELb1ELb1EEENS1_21CollectiveEpilogueFwdINS6_IJS8_SA_S9_EEENS6_IJNS7_ILi1EEESI_SI_EEESC_SE_Li256ELb0ELb1ELb1ELb0EEENS1_30DynamicPersistentTileSchedulerILi256ELi256ELb1ELb1ELb0EEEEEEEEEvNT_6ParamsE,@"STO_CUDA_ENTRY STV_DEFAULT"
_ZN7cutlass13device_kernelIN5flash19enable_sm80_to_sm89INS1_16FlashAttnFwdSm80INS1_25CollectiveMainloopFwdSm80ILi8ELi2ELb1EN4cute5tupleIJNS5_1CILi128EEENS7_ILi96EEENS7_ILi192EEEEEELi192ENS_6half_tEfNS_4arch4Sm80ELb1ELb0ELb0ELb0ELb0ELb0ELb1ELb1EEENS1_21CollectiveEpilogueFwdINS6_IJS8_SA_S9_EEENS6_IJNS7_ILi1EEESI_SI_EEESC_SE_Li256ELb0ELb1ELb1ELb0EEENS1_30DynamicPersistentTileSchedulerILi256ELi256ELb1ELb1ELb0EEEEEEEEEvNT_6ParamsE:
[----:B------:R-:W-:Y:S01]  /*0000*/  LDC R1, c[0x0][0x37c] ;  /* 0x0000df00ff017b82 */ /* 0x000fe20000000800 */
[----:B------:R-:W-:Y:S05]  /*0010*/  EXIT ;  /* 0x000000000000794d */ /* 0x000fea0003800000 */
.L_x_15:
        /* <DEDUP_REMOVED lines=14> */
.L_x_33:


//--------------------- .text._ZN7cutlass13device_kernelIN5flash19enable_sm80_to_sm89INS1_16FlashAttnFwdSm80INS1_25CollectiveMainloopFwdSm80ILi8ELi2ELb0EN4cute5tupleIJNS5_1CILi128EEENS7_ILi64EEENS7_ILi192EEEEEELi192ENS_6half_tEfNS_4arch4Sm80ELb1ELb0ELb0ELb1ELb0ELb0ELb1ELb1EEENS1_21CollectiveEpilogueFwdINS6_IJS8_SA_S9_EEENS6_IJNS7_ILi1EEESI_SI_EEESC_SE_Li256ELb1ELb1ELb1ELb0EEENS1_36VarlenDynamicPersistentTileSchedulerILi128ELi64ELi256ELi256ELb1ELb1ELb0ELb1ELb1ELb1EEEEEEEEEvNT_6ParamsE --------------------------
	.section	.text._ZN7cutlass13device_kernelIN5flash19enable_sm80_to_sm89INS1_16FlashAttnFwdSm80INS1_25CollectiveMainloopFwdSm80ILi8ELi2ELb0EN4cute5tupleIJNS5_1CILi128EEENS7_ILi64EEENS7_ILi192EEEEEELi192ENS_6half_tEfNS_4arch4Sm80ELb1ELb0ELb0ELb1ELb0ELb0ELb1ELb1EEENS1_21CollectiveEpilogueFwdINS6_IJS8_SA_S9_EEENS6_IJNS7_ILi1EEESI_SI_EEESC_SE_Li256ELb1ELb1ELb1ELb0EEENS1_36VarlenDynamicPersistentTileSchedulerILi128ELi64ELi256ELi256ELb1ELb1ELb0ELb1ELb1ELb1EEEEEEEEEvNT_6ParamsE,"ax",@progbits
	.align	128
.text._ZN7cutlass13device_kernelIN5flash19enable_sm80_to_sm89INS1_16FlashAttnFwdSm80INS1_25CollectiveMainloopFwdSm80ILi8ELi2ELb0EN4cute5tupleIJNS5_1CILi128EEENS7_ILi64EEENS7_ILi192EEEEEELi192ENS_6half_tEfNS_4arch4Sm80ELb1ELb0ELb0ELb1ELb0ELb0ELb1ELb1EEENS1_21CollectiveEpilogueFwdINS6_IJS8_SA_S9_EEENS6_IJNS7_ILi1EEESI_SI_EEESC_SE_Li256ELb1ELb1ELb1ELb0EEENS1_36VarlenDynamicPersistentTileSchedulerILi128ELi64ELi256ELi256ELb1ELb1ELb0ELb1ELb1ELb1EEEEEEEEEvNT_6ParamsE:
        .type           _ZN7cutlass13device_kernelIN5flash19enable_sm80_to_sm89INS1_16FlashAttnFwdSm80INS1_25CollectiveMainloopFwdSm80ILi8ELi2ELb0EN4cute5tupleIJNS5_1CILi128EEENS7_ILi64EEENS7_ILi192EEEEEELi192ENS_6half_tEfNS_4arch4Sm80ELb1ELb0ELb0ELb1ELb0ELb0ELb1ELb1EEENS1_21CollectiveEpilogueFwdINS6_IJS8_SA_S9_EEENS6_IJNS7_ILi1EEESI_SI_EEESC_SE_Li256ELb1ELb1ELb1ELb0EEENS1_36VarlenDynamicPersistentTileSchedulerILi128ELi64ELi256ELi256ELb1ELb1ELb0ELb1ELb1ELb1EEEEEEEEEvNT_6ParamsE,@function
        .size           _ZN7cutlass13device_kernelIN5flash19enable_sm80_to_sm89INS1_16FlashAttnFwdSm80INS1_25CollectiveMainloopFwdSm80ILi8ELi2ELb0EN4cute5tupleIJNS5_1CILi128EEENS7_ILi64EEENS7_ILi192EEEEEELi192ENS_6half_tEfNS_4arch4Sm80ELb1ELb0ELb0ELb1ELb0ELb0ELb1ELb1EEENS1_21CollectiveEpilogueFwdINS6_IJS8_SA_S9_EEENS6_IJNS7_ILi1EEESI_SI_EEESC_SE_Li256ELb1ELb1ELb1ELb0EEENS1_36VarlenDynamicPersistentTileSchedulerILi128ELi64ELi256ELi256ELb1ELb1ELb0ELb1ELb1ELb1EEEEEEEEEvNT_6ParamsE,(.L_x_34 - _ZN7cutlass13device_kernelIN5flash19enable_sm80_to_sm89INS1_16FlashAttnFwdSm80INS1_25CollectiveMainloopFwdSm80ILi8ELi2ELb0EN4cute5tupleIJNS5_1CILi128EEENS7_ILi64EEENS7_ILi192EEEEEELi192ENS_6half_tEfNS_4arch4Sm80ELb1ELb0ELb0ELb1ELb0ELb0ELb1ELb1EEENS1_21CollectiveEpilogueFwdINS6_IJS8_SA_S9_EEENS6_IJNS7_ILi1EEESI_SI_EEESC_SE_Li256ELb1ELb1ELb1ELb0EEENS1_36VarlenDynamicPersistentTileSchedulerILi128ELi64ELi256ELi256ELb1ELb1ELb0ELb1ELb1ELb1EEEEEEEEEvNT_6ParamsE)
        .other          _ZN7cutlass13device_kernelIN5flash19enable_sm80_to_sm89INS1_16FlashAttnFwdSm80INS1_25CollectiveMainloopFwdSm80ILi8ELi2ELb0EN4cute5tupleIJNS5_1CILi128EEENS7_ILi64EEENS7_ILi192EEEEEELi192ENS_6half_tEfNS_4arch4Sm80ELb1ELb0ELb0ELb1ELb0ELb0ELb1ELb1EEENS1_21CollectiveEpilogueFwdINS6_IJS8_SA_S9_EEENS6_IJNS7_ILi1EEESI_SI_EEESC_SE_Li256ELb1ELb1ELb1ELb0EEENS1_36VarlenDynamicPersistentTileSchedulerILi128ELi64ELi256ELi256ELb1ELb1ELb0ELb1ELb1ELb1EEEEEEEEEvNT_6ParamsE,@"STO_CUDA_ENTRY STV_DEFAULT"
_ZN7cutlass13device_kernelIN5flash19enable_sm80_to_sm89INS1_16FlashAttnFwdSm80INS1_25CollectiveMainloopFwdSm80ILi8ELi2ELb0EN4cute5tupleIJNS5_1CILi128EEENS7_ILi64EEENS7_ILi192EEEEEELi192ENS_6half_tEfNS_4arch4Sm80ELb1ELb0ELb0ELb1ELb0ELb0ELb1ELb1EEENS1_21CollectiveEpilogueFwdINS6_IJS8_SA_S9_EEENS6_IJNS7_ILi1EEESI_SI_EEESC_SE_Li256ELb1ELb1ELb1ELb0EEENS1_36VarlenDynamicPersistentTileSchedulerILi128ELi64ELi256ELi256ELb1ELb1ELb0ELb1ELb1ELb1EEEEEEEEEvNT_6ParamsE:
[----:B------:R-:W-:Y:S01]  /*0000*/  LDC R1, c[0x0][0x37c] ;  /* 0x0000df00ff017b82 */ /* 0x000fe20000000800 */
[----:B------:R-:W-:Y:S05]  /*0010*/  EXIT ;  /* 0x000000000000794d */ /* 0x000fea0003800000 */
.L_x_16:
        /* <DEDUP_REMOVED lines=14> */
.L_x_34:


//--------------------- .text._ZN7cutlass13device_kernelIN5flash19enable_sm80_to_sm89INS1_16FlashAttnFwdSm80INS1_25CollectiveMainloopFwdSm80ILi8ELi2ELb0EN4cute5tupleIJNS5_1CILi128EEENS7_ILi64EEENS7_ILi192EEEEEELi192ENS_6half_tEfNS_4arch4Sm80ELb1ELb0ELb0ELb1ELb0ELb1ELb1ELb1EEENS1_21CollectiveEpilogueFwdINS6_IJS8_SA_S9_EEENS6_IJNS7_ILi1EEESI_SI_EEESC_SE_Li256ELb1ELb1ELb1ELb0EEENS1_36VarlenDynamicPersistentTileSchedulerILi128ELi64ELi256ELi256ELb1ELb1ELb0ELb1ELb1ELb1EEEEEEEEEvNT_6ParamsE --------------------------
	.section	.text._ZN7cutlass13device_kernelIN5flash19enable_sm80_to_sm89INS1_16FlashAttnFwdSm80INS1_25CollectiveMainloopFwdSm80ILi8ELi2ELb0EN4cute5tupleIJNS5_1CILi128EEENS7_ILi64EEENS7_ILi192EEEEEELi192ENS_6half_tEfNS_4arch4Sm80ELb1ELb0ELb0ELb1ELb0ELb1ELb1ELb1EEENS1_21CollectiveEpilogueFwdINS6_IJS8_SA_S9_EEENS6_IJNS7_ILi1EEESI_SI_EEESC_SE_Li256ELb1ELb1ELb1ELb0EEENS1_36VarlenDynamicPersistentTileSchedulerILi128ELi64ELi256ELi256ELb1ELb1ELb0ELb1ELb1ELb1EEEEEEEEEvNT_6ParamsE,"ax",@progbits
	.align	128
.text._ZN7cutlass13device_kernelIN5flash19enable_sm80_to_sm89INS1_16FlashAttnFwdSm80INS1_25CollectiveMainloopFwdSm80ILi8ELi2ELb0EN4cute5tupleIJNS5_1CILi128EEENS7_ILi64EEENS7_ILi192EEEEEELi192ENS_6half_tEfNS_4arch4Sm80ELb1ELb0ELb0ELb1ELb0ELb1ELb1ELb1EEENS1_21CollectiveEpilogueFwdINS6_IJS8_SA_S9_EEENS6_IJNS7_ILi1EEESI_SI_EEESC_SE_Li256ELb1ELb1ELb1ELb0EEENS1_36VarlenDynamicPersistentTileSchedulerILi128ELi64ELi256ELi256ELb1ELb1ELb0ELb1ELb1ELb1EEEEEEEEEvNT_6ParamsE:
        .type           _ZN7cutlass13device_kernelIN5flash19enable_sm80_to_sm89INS1_16FlashAttnFwdSm80INS1_25CollectiveMainloopFwdSm80ILi8ELi2ELb0EN4cute5tupleIJNS5_1CILi128EEENS7_ILi64EEENS7_ILi192EEEEEELi192ENS_6half_tEfNS_4arch4Sm80ELb1ELb0ELb0ELb1ELb0ELb1ELb1ELb1EEENS1_21CollectiveEpilogueFwdINS6_IJS8_SA_S9_EEENS6_IJNS7_ILi1EEESI_SI_EEESC_SE_Li256ELb1ELb1ELb1ELb0EEENS1_36VarlenDynamicPersistentTileSchedulerILi128ELi64ELi256ELi256ELb1ELb1ELb0ELb1ELb1ELb1EEEEEEEEEvNT_6ParamsE,@function
        .size           _ZN7cutlass13device_kernelIN5flash19enable_sm80_to_sm89INS1_16FlashAttnFwdSm80INS1_25CollectiveMainloopFwdSm80ILi8ELi2ELb0EN4cute5tupleIJNS5_1CILi128EEENS7_ILi64EEENS7_ILi192EEEEEELi192ENS_6half_tEfNS_4arch4Sm80ELb1ELb0ELb0ELb1ELb0ELb1ELb1ELb1EEENS1_21CollectiveEpilogueFwdINS6_IJS8_SA_S9_EEENS6_IJNS7_ILi1EEESI_SI_EEESC_SE_Li256ELb1ELb1ELb1ELb0EEENS1_36VarlenDynamicPersistentTileSchedulerILi128ELi64ELi256ELi256ELb1ELb1ELb0ELb1ELb1ELb1EEEEEEEEEvNT_6ParamsE,(.L_x_35 - _ZN7cutlass13device_kernelIN5flash19enable_sm80_to_sm89INS1_16FlashAttnFwdSm80INS1_25CollectiveMainloopFwdSm80ILi8ELi2ELb0EN4cute5tupleIJNS5_1CILi128EEENS7_ILi64EEENS7_ILi192EEEEEELi192ENS_6half_tEfNS_4arch4Sm80ELb1ELb0ELb0ELb1ELb0ELb1ELb1ELb1EEENS1_21CollectiveEpilogueFwdINS6_IJS8_SA_S9_EEENS6_IJNS7_ILi1EEESI_SI_EEESC_SE_Li256ELb1ELb1ELb1ELb0EEENS1_36VarlenDynamicPersistentTileSchedulerILi128ELi64ELi256ELi256ELb1ELb1ELb0ELb1ELb1ELb1EEEEEEEEEvNT_6ParamsE)
        .other          _ZN7cutlass13device_kernelIN5flash19enable_sm80_to_sm89INS1_16FlashAttnFwdSm80INS1_25CollectiveMainloopFwdSm80ILi8ELi2ELb0EN4cute5tupleIJNS5_1CILi128EEENS7_ILi64EEENS7_ILi192EEEEEELi192ENS_6half_tEfNS_4arch4Sm80ELb1ELb0ELb0ELb1ELb0ELb1ELb1ELb1EEENS1_21CollectiveEpilogueFwdINS6_IJS8_SA_S9_EEENS6_IJNS7_ILi1EEESI_SI_EEESC_SE_Li256ELb1ELb1ELb1ELb0EEENS1_36VarlenDynamicPersistentTileSchedulerILi128ELi64ELi256ELi256ELb1ELb1ELb0ELb1ELb1ELb1EEEEEEEEEvNT_6ParamsE,@"STO_CUDA_ENTRY STV_DEFAULT"
_ZN7cutlass13device_kernelIN5flash19enable_sm80_to_sm89INS1_16FlashAttnFwdSm80INS1_25CollectiveMainloopFwdSm80ILi8ELi2ELb0EN4cute5tupleIJNS5_1CILi128EEENS7_ILi64EEENS7_ILi192EEEEEELi192ENS_6half_tEfNS_4arch4Sm80ELb1ELb0ELb0ELb1ELb0ELb1ELb1ELb1EEENS1_21CollectiveEpilogueFwdINS6_IJS8_SA_S9_EEENS6_IJNS7_ILi1EEESI_SI_EEESC_SE_Li256ELb1ELb1ELb1ELb0EEENS1_36VarlenDynamicPersistentTileSchedulerILi128ELi64ELi256ELi256ELb1ELb1ELb0ELb1ELb1ELb1EEEEEEEEEvNT_6ParamsE:
[----:B------:R-:W-:Y:S01]  /*0000*/  LDC R1, c[0x0][0x37c] ;  /* 0x0000df00ff017b82 */ /* 0x000fe20000000800 */
[----:B------:R-:W-:Y:S05]  /*0010*/  EXIT ;  /* 0x000000000000794d */ /* 0x000fea0003800000 */
.L_x_17:
        /* <DEDUP_REMOVED lines=14> */
.L_x_35:


//--------------------- .nv.shared.reserved.0     --------------------------
	.section	.nv.shared.reserved.0,"aw",@nobits
	.weak		__nv_reservedSMEM_offset_0_alias
	.size		__nv_reservedSMEM_offset_0_alias, 0, 64
	.other		__nv_reservedSMEM_offset_0_alias,@"STO_CUDA_RESERVED_SHARED STV_DEFAULT"
__nv_reservedSMEM_offset_0_alias:
	.zero		0
	.zero		64


//--------------------- .nv.global                --------------------------
	.section	.nv.global,"aw",@nobits
.nv.global:
	.type		_ZN72_INTERNAL_be19ed33_36_flash_fwd_hdim192_fp16_split_sm80_cu_a6473388_30034cute1_E,@object
	.size		_ZN72_INTERNAL_be19ed33_36_flash_fwd_hdim192_fp16_split_sm80_cu_a6473388_30034cute1_E,(_ZN72_INTERNAL_be19ed33_36_flash_fwd_hdim192_fp16_split_sm80_cu_a6473388_30034cuda3std3__45__cpo6cbeginE - _ZN72_INTERNAL_be19ed33_36_flash_fwd_hdim192_fp16_split_sm80_cu_a6473388_30034cute1_E)
_ZN72_INTERNAL_be19ed33_36_flash_fwd_hdim192_fp16_split_sm80_cu_a6473388_30034cute1_E:
	.zero		1
	.type		_ZN72_INTERNAL_be19ed33_36_flash_fwd_hdim192_fp16_split_sm80_cu_a6473388_30034cuda3std3__45__cpo6cbeginE,@object
	.size		_ZN72_INTERNAL_be19ed33_36_flash_fwd_hdim192_fp16_split_sm80_cu_a6473388_30034cuda3std3__45__cpo6cbeginE,(_ZN72_INTERNAL_be19ed33_36_flash_fwd_hdim192_fp16_split_sm80_cu_a6473388_30034cuda3std3__48in_placeE - _ZN72_INTERNAL_be19ed33_36_flash_fwd_hdim192_fp16_split_sm80_cu_a6473388_30034cuda3std3__45__cpo6cbeginE)
_ZN72_INTERNAL_be19ed33_36_flash_fwd_hdim192_fp16_split_sm80_cu_a6473388_30034cuda3std3__45__cpo6cbeginE:
	.zero		1
	.type		_ZN72_INTERNAL_be19ed33_36_flash_fwd_hdim192_fp16_split_sm80_cu_a6473388_30034cuda3std3__48in_placeE,@object
	.size		_ZN72_INTERNAL_be19ed33_36_flash_fwd_hdim192_fp16_split_sm80_cu_a6473388_30034cuda3std3__48in_placeE,(_ZN72_INTERNAL_be19ed33_36_flash_fwd_hdim192_fp16_split_sm80_cu_a6473388_30034cuda3std6ranges3__45__cpo9iter_moveE - _ZN72_INTERNAL_be19ed33_36_flash_fwd_hdim192_fp16_split_sm80_cu_a6473388_30034cuda3std3__48in_placeE)
_ZN72_INTERNAL_be19ed33_36_flash_fwd_hdim192_fp16_split_sm80_cu_a6473388_30034cuda3std3__48in_placeE:
	.zero		1
	.type		_ZN72_INTERNAL_be19ed33_36_flash_fwd_hdim192_fp16_split_sm80_cu_a6473388_30034cuda3std6ranges3__45__cpo9iter_moveE,@object
	.size		_ZN72_INTERNAL_be19ed33_36_flash_fwd_hdim192_fp16_split_sm80_cu_a6473388_30034cuda3std6ranges3__45__cpo9iter_moveE,(_ZN72_INTERNAL_be19ed33_36_flash_fwd_hdim192_fp16_split_sm80_cu_a6473388_30034cuda3std3__45__cpo5beginE - _ZN72_INTERNAL_be19ed33_36_flash_fwd_hdim192_fp16_split_sm80_cu_a6473388_30034cuda3std6ranges3__45__cpo9iter_moveE)
_ZN72_INTERNAL_be19ed33_36_flash_fwd_hdim192_fp16_split_sm80_cu_a6473388_30034cuda3std6ranges3__45__cpo9iter_moveE:
	.zero		1
	.type		_ZN72_INTERNAL_be19ed33_36_flash_fwd_hdim192_fp16_split_sm80_cu_a6473388_30034cuda3std3__45__cpo5beginE,@object
	.size		_ZN72_INTERNAL_be19ed33_36_flash_fwd_hdim192_fp16_split_sm80_cu_a6473388_30034cuda3std3__45__cpo5beginE,(_ZN72_INTERNAL_be19ed33_36_flash_fwd_hdim192_fp16_split_sm80_cu_a6473388_30034cuda3std3__474_GLOBAL__N__be19ed33_36_flash_fwd_hdim192_fp16_split_sm80_cu_a6473388_30036ignoreE - _ZN72_INTERNAL_be19ed33_36_flash_fwd_hdim192_fp16_split_sm80_cu_a6473388_30034cuda3std3__45__cpo5beginE)
_ZN72_INTERNAL_be19ed33_36_flash_fwd_hdim192_fp16_split_sm80_cu_a6473388_30034cuda3std3__45__cpo5beginE:
	.zero		1
	.type		_ZN72_INTERNAL_be19ed33_36_flash_fwd_hdim192_fp16_split_sm80_cu_a6473388_30034cuda3std3__474_GLOBAL__N__be19ed33_36_flash_fwd_hdim192_fp16_split_sm80_cu_a6473388_30036ignoreE,@object
	.size		_ZN72_INTERNAL_be19ed33_36_flash_fwd_hdim192_fp16_split_sm80_cu_a6473388_30034cuda3std3__474_GLOBAL__N__be19ed33_36_flash_fwd_hdim192_fp16_split_sm80_cu_a6473388_30036ignoreE,(_ZN72_INTERNAL_be19ed33_36_flash_fwd_hdim192_fp16_split_sm80_cu_a6473388_30034cute7productE - _ZN72_INTERNAL_be19ed33_36_flash_fwd_hdim192_fp16_split_sm80_cu_a6473388_30034cuda3std3__474_GLOBAL__N__be19ed33_36_flash_fwd_hdim192_fp16_split_sm80_cu_a6473388_30036ignoreE)
_ZN72_INTERNAL_be19ed33_36_flash_fwd_hdim192_fp16_split_sm80_cu_a6473388_30034cuda3std3__474_GLOBAL__N__be19ed33_36_flash_fwd_hdim192_fp16_split_sm80_cu_a6473388_30036ignoreE:
	.zero		1
	.type		_ZN72_INTERNAL_be19ed33_36_flash_fwd_hdim192_fp16_split_sm80_cu_a6473388_30034cute7productE,@object
	.size		_ZN72_INTERNAL_be19ed33_36_flash_fwd_hdim192_fp16_split_sm80_cu_a6473388_30034cute7productE,(_ZN72_INTERNAL_be19ed33_36_flash_fwd_hdim192_fp16_split_sm80_cu_a6473388_30034cuda3std3__45__cpo3endE - _ZN72_INTERNAL_be19ed33_36_flash_fwd_hdim192_fp16_split_sm80_cu_a6473388_30034cute7productE)
_ZN72_INTERNAL_be19ed33_36_flash_fwd_hdim192_fp16_split_sm80_cu_a6473388_30034cute7productE:
	.zero		1
	.type		_ZN72_INTERNAL_be19ed33_36_flash_fwd_hdim192_fp16_split_sm80_cu_a6473388_30034cuda3std3__45__cpo3endE,@object
	.size		_ZN72_INTERNAL_be19ed33_36_flash_fwd_hdim192_fp16_split_sm80_cu_a6473388_30034cuda3std3__45__cpo3endE,(_ZN72_INTERNAL_be19ed33_36_flash_fwd_hdim192_fp16_split_sm80_cu_a6473388_30034cuda3std3__419piecewise_constructE - _ZN72_INTERNAL_be19ed33_36_flash_fwd_hdim192_fp16_split_sm80_cu_a6473388_30034cuda3std3__45__cpo3endE)
_ZN72_INTERNAL_be19ed33_36_flash_fwd_hdim192_fp16_split_sm80_cu_a6473388_30034cuda3std3__45__cpo3endE:
	.zero		1
	.type		_ZN72_INTERNAL_be19ed33_36_flash_fwd_hdim192_fp16_split_sm80_cu_a6473388_30034cuda3std3__419piecewise_constructE,@object
	.size		_ZN72_INTERNAL_be19ed33_36_flash_fwd_hdim192_fp16_split_sm80_cu_a6473388_30034cuda3std3__419piecewise_constructE,(_ZN72_INTERNAL_be19ed33_36_flash_fwd_hdim192_fp16_split_sm80_cu_a6473388_30034cuda3std3__45__cpo4cendE - _ZN72_INTERNAL_be19ed33_36_flash_fwd_hdim192_fp16_split_sm80_cu_a6473388_30034cuda3std3__419piecewise_constructE)
_ZN72_INTERNAL_be19ed33_36_flash_fwd_hdim192_fp16_split_sm80_cu_a6473388_30034cuda3std3__419piecewise_constructE:
	.zero		1
	.type		_ZN72_INTERNAL_be19ed33_36_flash_fwd_hdim192_fp16_split_sm80_cu_a6473388_30034cuda3std3__45__cpo4cendE,@object
	.size		_ZN72_INTERNAL_be19ed33_36_flash_fwd_hdim192_fp16_split_sm80_cu_a6473388_30034cuda3std3__45__cpo4cendE,(_ZN72_INTERNAL_be19ed33_36_flash_fwd_hdim192_fp16_split_sm80_cu_a6473388_30034cuda3std6ranges3__45__cpo4swapE - _ZN72_INTERNAL_be19ed33_36_flash_fwd_hdim192_fp16_split_sm80_cu_a6473388_30034cuda3std3__45__cpo4cendE)
_ZN72_INTERNAL_be19ed33_36_flash_fwd_hdim192_fp16_split_sm80_cu_a6473388_30034cuda3std3__45__cpo4cendE:
	.zero		1
	.type		_ZN72_INTERNAL_be19ed33_36_flash_fwd_hdim192_fp16_split_sm80_cu_a6473388_30034cuda3std6ranges3__45__cpo4swapE,@object
	.size		_ZN72_INTERNAL_be19ed33_36_flash_fwd_hdim192_fp16_split_sm80_cu_a6473388_30034cuda3std6ranges3__45__cpo4swapE,(.L_7 - _ZN72_INTERNAL_be19ed33_36_flash_fwd_hdim192_fp16_split_sm80_cu_a6473388_30034cuda3std6ranges3__45__cpo4swapE)
_ZN72_INTERNAL_be19ed33_36_flash_fwd_hdim192_fp16_split_sm80_cu_a6473388_30034cuda3std6ranges3__45__cpo4swapE:
	.zero		1
.L_7:


//--------------------- .nv.constant0._ZN7cutlass13device_kernelIN5flash19enable_sm80_to_sm89INS1_16FlashAttnFwdSm80INS1_25CollectiveMainloopFwdSm80ILi8ELi1ELb1EN4cute5tupleIJNS5_1CILi128EEENS7_ILi96EEENS7_ILi192EEEEEELi192ENS_6half_tEfNS_4arch4Sm80ELb0ELb0ELb0ELb0ELb0ELb0ELb1ELb1EEENS1_21CollectiveEpilogueFwdINS6_IJS8_SA_S9_EEENS6_IJNS7_ILi1EEESI_SI_EEESC_SE_Li256ELb0ELb1ELb1ELb0EEENS1_19SingleTileSchedulerILb0ELb1ELb1ELi128EEEEEEEEEvNT_6ParamsE --------------------------
	.section	.nv.constant0._ZN7cutlass13device_kernelIN5flash19enable_sm80_to_sm89INS1_16FlashAttnFwdSm80INS1_25CollectiveMainloopFwdSm80ILi8ELi1ELb1EN4cute5tupleIJNS5_1CILi128EEENS7_ILi96EEENS7_ILi192EEEEEELi192ENS_6half_tEfNS_4arch4Sm80ELb0ELb0ELb0ELb0ELb0ELb0ELb1ELb1EEENS1_21CollectiveEpilogueFwdINS6_IJS8_SA_S9_EEENS6_IJNS7_ILi1EEESI_SI_EEESC_SE_Li256ELb0ELb1ELb1ELb0EEENS1_19SingleTileSchedulerILb0ELb1ELb1ELi128EEEEEEEEEvNT_6ParamsE,"a",@progbits
	.sectionflags	@""
	.align	4
.nv.constant0._ZN7cutlass13device_kernelIN5flash19enable_sm80_to_sm89INS1_16FlashAttnFwdSm80INS1_25CollectiveMainloopFwdSm80ILi8ELi1ELb1EN4cute5tupleIJNS5_1CILi128EEENS7_ILi96EEENS7_ILi192EEEEEELi192ENS_6half_tEfNS_4arch4Sm80ELb0ELb0ELb0ELb0ELb0ELb0ELb1ELb1EEENS1_21CollectiveEpilogueFwdINS6_IJS8_SA_S9_EEENS6_IJNS7_ILi1EEESI_SI_EEESC_SE_Li256ELb0ELb1ELb1ELb0EEENS1_19SingleTileSchedulerILb0ELb1ELb1ELi128EEEEEEEEEvNT_6ParamsE:
	.zero		1944


//--------------------- .nv.constant0._ZN7cutlass13device_kernelIN5flash19enable_sm80_to_sm89INS1_16FlashAttnFwdSm80INS1_25CollectiveMainloopFwdSm80ILi8ELi1ELb0EN4cute5tupleIJNS5_1CILi128EEENS7_ILi64EEENS7_ILi192EEEEEELi192ENS_6half_tEfNS_4arch4Sm80ELb0ELb0ELb0ELb1ELb0ELb0ELb1ELb1EEENS1_21CollectiveEpilogueFwdINS6_IJS8_SA_S9_EEENS6_IJNS7_ILi1EEESI_SI_EEESC_SE_Li256ELb1ELb1ELb1ELb0EEENS1_36VarlenDynamicPersistentTileSchedulerILi128ELi64ELi256ELi256ELb1ELb1ELb0ELb0ELb1ELb1EEEEEEEEEvNT_6ParamsE --------------------------
	.section	.nv.constant0._ZN7cutlass13device_kernelIN5flash19enable_sm80_to_sm89INS1_16FlashAttnFwdSm80INS1_25CollectiveMainloopFwdSm80ILi8ELi1ELb0EN4cute5tupleIJNS5_1CILi128EEENS7_ILi64EEENS7_ILi192EEEEEELi192ENS_6half_tEfNS_4arch4Sm80ELb0ELb0ELb0ELb1ELb0ELb0ELb1ELb1EEENS1_21CollectiveEpilogueFwdINS6_IJS8_SA_S9_EEENS6_IJNS7_ILi1EEESI_SI_EEESC_SE_Li256ELb1ELb1ELb1ELb0EEENS1_36VarlenDynamicPersistentTileSchedulerILi128ELi64ELi256ELi256ELb1ELb1ELb0ELb0ELb1ELb1EEEEEEEEEvNT_6ParamsE,"a",@progbits
	.sectionflags	@""
	.align	4
.nv.constant0._ZN7cutlass13device_kernelIN5flash19enable_sm80_to_sm89INS1_16FlashAttnFwdSm80INS1_25CollectiveMainloopFwdSm80ILi8ELi1ELb0EN4cute5tupleIJNS5_1CILi128EEENS7_ILi64EEENS7_ILi192EEEEEELi192ENS_6half_tEfNS_4arch4Sm80ELb0ELb0ELb0ELb1ELb0ELb0ELb1ELb1EEENS1_21CollectiveEpilogueFwdINS6_IJS8_SA_S9_EEENS6_IJNS7_ILi1EEESI_SI_EEESC_SE_Li256ELb1ELb1ELb1ELb0EEENS1_36VarlenDynamicPersistentTileSchedulerILi128ELi64ELi256ELi256ELb1ELb1ELb0ELb0ELb1ELb1EEEEEEEEEvNT_6ParamsE:
	.zero		1976


//--------------------- .nv.constant0._ZN7cutlass13device_kernelIN5flash19enable_sm80_to_sm89INS1_16FlashAttnFwdSm80INS1_25CollectiveMainloopFwdSm80ILi8ELi1ELb0EN4cute5tupleIJNS5_1CILi128EEENS7_ILi64EEENS7_ILi192EEEEEELi192ENS_6half_tEfNS_4arch4Sm80ELb0ELb0ELb0ELb1ELb0ELb1ELb1ELb1EEENS1_21CollectiveEpilogueFwdINS6_IJS8_SA_S9_EEENS6_IJNS7_ILi1EEESI_SI_EEESC_SE_Li256ELb1ELb1ELb1ELb0EEENS1_36VarlenDynamicPersistentTileSchedulerILi128ELi64ELi256ELi256ELb1ELb1ELb0ELb0ELb1ELb1EEEEEEEEEvNT_6ParamsE --------------------------
	.section	.nv.constant0._ZN7cutlass13device_kernelIN5flash19enable_sm80_to_sm89INS1_16FlashAttnFwdSm80INS1_25CollectiveMainloopFwdSm80ILi8ELi1ELb0EN4cute5tupleIJNS5_1CILi128EEENS7_ILi64EEENS7_ILi192EEEEEELi192ENS_6half_tEfNS_4arch4Sm80ELb0ELb0ELb0ELb1ELb0ELb1ELb1ELb1EEENS1_21CollectiveEpilogueFwdINS6_IJS8_SA_S9_EEENS6_IJNS7_ILi1EEESI_SI_EEESC_SE_Li256ELb1ELb1ELb1ELb0EEENS1_36VarlenDynamicPersistentTileSchedulerILi128ELi64ELi256ELi256ELb1ELb1ELb0ELb0ELb1ELb1EEEEEEEEEvNT_6ParamsE,"a",@progbits
	.sectionflags	@""
	.align	4
.nv.constant0._ZN7cutlass13device_kernelIN5flash19enable_sm80_to_sm89INS1_16FlashAttnFwdSm80INS1_25CollectiveMainloopFwdSm80ILi8ELi1ELb0EN4cute5tupleIJNS5_1CILi128EEENS7_ILi64EEENS7_ILi192EEEEEELi192ENS_6half_tEfNS_4arch4Sm80ELb0ELb0ELb0ELb1ELb0ELb1ELb1ELb1EEENS1_21CollectiveEpilogueFwdINS6_IJS8_SA_S9_EEENS6_IJNS7_ILi1EEESI_SI_EEESC_SE_Li256ELb1ELb1ELb1ELb0EEENS1_36VarlenDynamicPersistentTileSchedulerILi128ELi64ELi256ELi256ELb1ELb1ELb0ELb0ELb1ELb1EEEEEEEEEvNT_6ParamsE:
	.zero		1976


//--------------------- .nv.constant0._ZN7cutlass13device_kernelIN5flash19enable_sm80_to_sm89INS1_16FlashAttnFwdSm80INS1_25CollectiveMainloopFwdSm80ILi8ELi1ELb0EN4cute5tupleIJNS5_1CILi128EEENS7_ILi64EEENS7_ILi192EEEEEELi192ENS_6half_tEfNS_4arch4Sm80ELb0ELb1ELb0ELb0ELb0ELb0ELb1ELb1EEENS1_21CollectiveEpilogueFwdINS6_IJS8_SA_S9_EEENS6_IJNS7_ILi1EEESI_SI_EEESC_SE_Li256ELb0ELb1ELb1ELb0EEENS1_19SingleTileSchedulerILb0ELb1ELb1ELi128EEEEEEEEEvNT_6ParamsE --------------------------
	.section	.nv.constant0._ZN7cutlass13device_kernelIN5flash19enable_sm80_to_sm89INS1_16FlashAttnFwdSm80INS1_25CollectiveMainloopFwdSm80ILi8ELi1ELb0EN4cute5tupleIJNS5_1CILi128EEENS7_ILi64EEENS7_ILi192EEEEEELi192ENS_6half_tEfNS_4arch4Sm80ELb0ELb1ELb0ELb0ELb0ELb0ELb1ELb1EEENS1_21CollectiveEpilogueFwdINS6_IJS8_SA_S9_EEENS6_IJNS7_ILi1EEESI_SI_EEESC_SE_Li256ELb0ELb1ELb1ELb0EEENS1_19SingleTileSchedulerILb0ELb1ELb1ELi128EEEEEEEEEvNT_6ParamsE,"a",@progbits
	.sectionflags	@""
	.align	4
.nv.constant0._ZN7cutlass13device_kernelIN5flash19enable_sm80_to_sm89INS1_16FlashAttnFwdSm80INS1_25CollectiveMainloopFwdSm80ILi8ELi1ELb0EN4cute5tupleIJNS5_1CILi128EEENS7_ILi64EEENS7_ILi192EEEEEELi192ENS_6half_tEfNS_4arch4Sm80ELb0ELb1ELb0ELb0ELb0ELb0ELb1ELb1EEENS1_21CollectiveEpilogueFwdINS6_IJS8_SA_S9_EEENS6_IJNS7_ILi1EEESI_SI_EEESC_SE_Li256ELb0ELb1ELb1ELb0EEENS1_19SingleTileSchedulerILb0ELb1ELb1ELi128EEEEEEEEEvNT_6ParamsE:
	.zero		1944


//--------------------- .nv.constant0._ZN7cutlass13device_kernelIN5flash19enable_sm80_to_sm89INS1_16FlashAttnFwdSm80INS1_25CollectiveMainloopFwdSm80ILi8ELi1ELb0EN4cute5tupleIJNS5_1CILi128EEENS7_ILi64EEENS7_ILi192EEEEEELi192ENS_6half_tEfNS_4arch4Sm80ELb0ELb1ELb0ELb1ELb0ELb0ELb1ELb1EEENS1_21CollectiveEpilogueFwdINS6_IJS8_SA_S9_EEENS6_IJNS7_ILi1EEESI_SI_EEESC_SE_Li256ELb1ELb1ELb1ELb0EEENS1_36VarlenDynamicPersistentTileSchedulerILi128ELi64ELi256ELi256ELb1ELb1ELb0ELb1ELb0ELb1EEEEEEEEEvNT_6ParamsE --------------------------
	.section	.nv.constant0._ZN7cutlass13device_kernelIN5flash19enable_sm80_to_sm89INS1_16FlashAttnFwdSm80INS1_25CollectiveMainloopFwdSm80ILi8ELi1ELb0EN4cute5tupleIJNS5_1CILi128EEENS7_ILi64EEENS7_ILi192EEEEEELi192ENS_6half_tEfNS_4arch4Sm80ELb0ELb1ELb0ELb1ELb0ELb0ELb1ELb1EEENS1_21CollectiveEpilogueFwdINS6_IJS8_SA_S9_EEENS6_IJNS7_ILi1EEESI_SI_EEESC_SE_Li256ELb1ELb1ELb1ELb0EEENS1_36VarlenDynamicPersistentTileSchedulerILi128ELi64ELi256ELi256ELb1ELb1ELb0ELb1ELb0ELb1EEEEEEEEEvNT_6ParamsE,"a",@progbits
	.sectionflags	@""
	.align	4
.nv.constant0._ZN7cutlass13device_kernelIN5flash19enable_sm80_to_sm89INS1_16FlashAttnFwdSm80INS1_25CollectiveMainloopFwdSm80ILi8ELi1ELb0EN4cute5tupleIJNS5_1CILi128EEENS7_ILi64EEENS7_ILi192EEEEEELi192ENS_6half_tEfNS_4arch4Sm80ELb0ELb1ELb0ELb1ELb0ELb0ELb1ELb1EEENS1_21CollectiveEpilogueFwdINS6_IJS8_SA_S9_EEENS6_IJNS7_ILi1EEESI_SI_EEESC_SE_Li256ELb1ELb1ELb1ELb0EEENS1_36VarlenDynamicPersistentTileSchedulerILi128ELi64ELi256ELi256ELb1ELb1ELb0ELb1ELb0ELb1EEEEEEEEEvNT_6ParamsE:
	.zero		1976


//--------------------- .nv.constant0._ZN7cutlass13device_kernelIN5flash19enable_sm80_to_sm89INS1_16FlashAttnFwdSm80INS1_25CollectiveMainloopFwdSm80ILi8ELi1ELb0EN4cute5tupleIJNS5_1CILi128EEENS7_ILi64EEENS7_ILi192EEEEEELi192ENS_6half_tEfNS_4arch4Sm80ELb0ELb1ELb0ELb1ELb0ELb1ELb1ELb1EEENS1_21CollectiveEpilogueFwdINS6_IJS8_SA_S9_EEENS6_IJNS7_ILi1EEESI_SI_EEESC_SE_Li256ELb1ELb1ELb1ELb0EEENS1_36VarlenDynamicPersistentTileSchedulerILi128ELi64ELi256ELi256ELb1ELb1ELb0ELb1ELb0ELb1EEEEEEEEEvNT_6ParamsE --------------------------
	.section	.nv.constant0._ZN7cutlass13device_kernelIN5flash19enable_sm80_to_sm89INS1_16FlashAttnFwdSm80INS1_25CollectiveMainloopFwdSm80ILi8ELi1ELb0EN4cute5tupleIJNS5_1CILi128EEENS7_ILi64EEENS7_ILi192EEEEEELi192ENS_6half_tEfNS_4arch4Sm80ELb0ELb1ELb0ELb1ELb0ELb1ELb1ELb1EEENS1_21CollectiveEpilogueFwdINS6_IJS8_SA_S9_EEENS6_IJNS7_ILi1EEESI_SI_EEESC_SE_Li256ELb1ELb1ELb1ELb0EEENS1_36VarlenDynamicPersistentTileSchedulerILi128ELi64ELi256ELi256ELb1ELb1ELb0ELb1ELb0ELb1EEEEEEEEEvNT_6ParamsE,"a",@progbits
	.sectionflags	@""
	.align	4
.nv.constant0._ZN7cutlass13device_kernelIN5flash19enable_sm80_to_sm89INS1_16FlashAttnFwdSm80INS1_25CollectiveMainloopFwdSm80ILi8ELi1ELb0EN4cute5tupleIJNS5_1CILi128EEENS7_ILi64EEENS7_ILi192EEEEEELi192ENS_6half_tEfNS_4arch4Sm80ELb0ELb1ELb0ELb1ELb0ELb1ELb1ELb1EEENS1_21CollectiveEpilogueFwdINS6_IJS8_SA_S9_EEENS6_IJNS7_ILi1EEESI_SI_EEESC_SE_Li256ELb1ELb1ELb1ELb0EEENS1_36VarlenDynamicPersistentTileSchedulerILi128ELi64ELi256ELi256ELb1ELb1ELb0ELb1ELb0ELb1EEEEEEEEEvNT_6ParamsE:
	.zero		1976


//--------------------- .nv.constant0._ZN7cutlass13device_kernelIN5flash19enable_sm80_to_sm89INS1_16FlashAttnFwdSm80INS1_25CollectiveMainloopFwdSm80ILi8ELi1ELb1EN4cute5tupleIJNS5_1CILi128EEENS7_ILi96EEENS7_ILi192EEEEEELi192ENS_6half_tEfNS_4arch4Sm80ELb1ELb0ELb0ELb0ELb0ELb0ELb1ELb1EEENS1_21CollectiveEpilogueFwdINS6_IJS8_SA_S9_EEENS6_IJNS7_ILi1EEESI_SI_EEESC_SE_Li256ELb0ELb1ELb1ELb0EEENS1_30DynamicPersistentTileSchedulerILi256ELi256ELb1ELb1ELb0EEEEEEEEEvNT_6ParamsE --------------------------
	.section	.nv.constant0._ZN7cutlass13device_kernelIN5flash19enable_sm80_to_sm89INS1_16FlashAttnFwdSm80INS1_25CollectiveMainloopFwdSm80ILi8ELi1ELb1EN4cute5tupleIJNS5_1CILi128EEENS7_ILi96EEENS7_ILi192EEEEEELi192ENS_6half_tEfNS_4arch4Sm80ELb1ELb0ELb0ELb0ELb0ELb0ELb1ELb1EEENS1_21CollectiveEpilogueFwdINS6_IJS8_SA_S9_EEENS6_IJNS7_ILi1EEESI_SI_EEESC_SE_Li256ELb0ELb1ELb1ELb0EEENS1_30DynamicPersistentTileSchedulerILi256ELi256ELb1ELb1ELb0EEEEEEEEEvNT_6ParamsE,"a",@progbits
	.sectionflags	@""
	.align	4
.nv.constant0._ZN7cutlass13device_kernelIN5flash19enable_sm80_to_sm89INS1_16FlashAttnFwdSm80INS1_25CollectiveMainloopFwdSm80ILi8ELi1ELb1EN4cute5tupleIJNS5_1CILi128EEENS7_ILi96EEENS7_ILi192EEEEEELi192ENS_6half_tEfNS_4arch4Sm80ELb1ELb0ELb0ELb0ELb0ELb0ELb1ELb1EEENS1_21CollectiveEpilogueFwdINS6_IJS8_SA_S9_EEENS6_IJNS7_ILi1EEESI_SI_EEESC_SE_Li256ELb0ELb1ELb1ELb0EEENS1_30DynamicPersistentTileSchedulerILi256ELi256ELb1ELb1ELb0EEEEEEEEEvNT_6ParamsE:
	.zero		1960


//--------------------- .nv.constant0._ZN7cutlass13device_kernelIN5flash19enable_sm80_to_sm89INS1_16FlashAttnFwdSm80INS1_25CollectiveMainloopFwdSm80ILi8ELi1ELb0EN4cute5tupleIJNS5_1CILi128EEENS7_ILi64EEENS7_ILi192EEEEEELi192ENS_6half_tEfNS_4arch4Sm80ELb1ELb0ELb0ELb1ELb0ELb0ELb1ELb1EEENS1_21CollectiveEpilogueFwdINS6_IJS8_SA_S9_EEENS6_IJNS7_ILi1EEESI_SI_EEESC_SE_Li256ELb1ELb1ELb1ELb0EEENS1_36VarlenDynamicPersistentTileSchedulerILi128ELi64ELi256ELi256ELb1ELb1ELb0ELb1ELb1ELb1EEEEEEEEEvNT_6ParamsE --------------------------
	.section	.nv.constant0._ZN7cutlass13device_kernelIN5flash19enable_sm80_to_sm89INS1_16FlashAttnFwdSm80INS1_25CollectiveMainloopFwdSm80ILi8ELi1ELb0EN4cute5tupleIJNS5_1CILi128EEENS7_ILi64EEENS7_ILi192EEEEEELi192ENS_6half_tEfNS_4arch4Sm80ELb1ELb0ELb0ELb1ELb0ELb0ELb1ELb1EEENS1_21CollectiveEpilogueFwdINS6_IJS8_SA_S9_EEENS6_IJNS7_ILi1EEESI_SI_EEESC_SE_Li256ELb1ELb1ELb1ELb0EEENS1_36VarlenDynamicPersistentTileSchedulerILi128ELi64ELi256ELi256ELb1ELb1ELb0ELb1ELb1ELb1EEEEEEEEEvNT_6ParamsE,"a",@progbits
	.sectionflags	@""
	.align	4
.nv.constant0._ZN7cutlass13device_kernelIN5flash19enable_sm80_to_sm89INS1_16FlashAttnFwdSm80INS1_25CollectiveMainloopFwdSm80ILi8ELi1ELb0EN4cute5tupleIJNS5_1CILi128EEENS7_ILi64EEENS7_ILi192EEEEEELi192ENS_6half_tEfNS_4arch4Sm80ELb1ELb0ELb0ELb1ELb0ELb0ELb1ELb1EEENS1_21CollectiveEpilogueFwdINS6_IJS8_SA_S9_EEENS6_IJNS7_ILi1EEESI_SI_EEESC_SE_Li256ELb1ELb1ELb1ELb0EEENS1_36VarlenDynamicPersistentTileSchedulerILi128ELi64ELi256ELi256ELb1ELb1ELb0ELb1ELb1ELb1EEEEEEEEEvNT_6ParamsE:
	.zero		1976


//--------------------- .nv.constant0._ZN7cutlass13device_kernelIN5flash19enable_sm80_to_sm89INS1_16FlashAttnFwdSm80INS1_25CollectiveMainloopFwdSm80ILi8ELi1ELb0EN4cute5tupleIJNS5_1CILi128EEENS7_ILi64EEENS7_ILi192EEEEEELi192ENS_6half_tEfNS_4arch4Sm80ELb1ELb0ELb0ELb1ELb0ELb1ELb1ELb1EEENS1_21CollectiveEpilogueFwdINS6_IJS8_SA_S9_EEENS6_IJNS7_ILi1EEESI_SI_EEESC_SE_Li256ELb1ELb1ELb1ELb0EEENS1_36VarlenDynamicPersistentTileSchedulerILi128ELi64ELi256ELi256ELb1ELb1ELb0ELb1ELb1ELb1EEEEEEEEEvNT_6ParamsE --------------------------
	.section	.nv.constant0._ZN7cutlass13device_kernelIN5flash19enable_sm80_to_sm89INS1_16FlashAttnFwdSm80INS1_25CollectiveMainloopFwdSm80ILi8ELi1ELb0EN4cute5tupleIJNS5_1CILi128EEENS7_ILi64EEENS7_ILi192EEEEEELi192ENS_6half_tEfNS_4arch4Sm80ELb1ELb0ELb0ELb1ELb0ELb1ELb1ELb1EEENS1_21CollectiveEpilogueFwdINS6_IJS8_SA_S9_EEENS6_IJNS7_ILi1EEESI_SI_EEESC_SE_Li256ELb1ELb1ELb1ELb0EEENS1_36VarlenDynamicPersistentTileSchedulerILi128ELi64ELi256ELi256ELb1ELb1ELb0ELb1ELb1ELb1EEEEEEEEEvNT_6ParamsE,"a",@progbits
	.sectionflags	@""
	.align	4
.nv.constant0._ZN7cutlass13device_kernelIN5flash19enable_sm80_to_sm89INS1_16FlashAttnFwdSm80INS1_25CollectiveMainloopFwdSm80ILi8ELi1ELb0EN4cute5tupleIJNS5_1CILi128EEENS7_ILi64EEENS7_ILi192EEEEEELi192ENS_6half_tEfNS_4arch4Sm80ELb1ELb0ELb0ELb1ELb0ELb1ELb1ELb1EEENS1_21CollectiveEpilogueFwdINS6_IJS8_SA_S9_EEENS6_IJNS7_ILi1EEESI_SI_EEESC_SE_Li256ELb1ELb1ELb1ELb0EEENS1_36VarlenDynamicPersistentTileSchedulerILi128ELi64ELi256ELi256ELb1ELb1ELb0ELb1ELb1ELb1EEEEEEEEEvNT_6ParamsE:
	.zero		1976


//--------------------- .nv.constant0._ZN7cutlass13device_kernelIN5flash19enable_sm80_to_sm89INS1_16FlashAttnFwdSm80INS1_25CollectiveMainloopFwdSm80ILi8ELi2ELb1EN4cute5tupleIJNS5_1CILi128EEENS7_ILi96EEENS7_ILi192EEEEEELi192ENS_6half_tEfNS_4arch4Sm80ELb0ELb0ELb0ELb0ELb0ELb0ELb1ELb1EEENS1_21CollectiveEpilogueFwdINS6_IJS8_SA_S9_EEENS6_IJNS7_ILi1EEESI_SI_EEESC_SE_Li256ELb0ELb1ELb1ELb0EEENS1_19SingleTileSchedulerILb0ELb1ELb1ELi128EEEEEEEEEvNT_6ParamsE --------------------------
	.section	.nv.constant0._ZN7cutlass13device_kernelIN5flash19enable_sm80_to_sm89INS1_16FlashAttnFwdSm80INS1_25CollectiveMainloopFwdSm80ILi8ELi2ELb1EN4cute5tupleIJNS5_1CILi128EEENS7_ILi96EEENS7_ILi192EEEEEELi192ENS_6half_tEfNS_4arch4Sm80ELb0ELb0ELb0ELb0ELb0ELb0ELb1ELb1EEENS1_21CollectiveEpilogueFwdINS6_IJS8_SA_S9_EEENS6_IJNS7_ILi1EEESI_SI_EEESC_SE_Li256ELb0ELb1ELb1ELb0EEENS1_19SingleTileSchedulerILb0ELb1ELb1ELi128EEEEEEEEEvNT_6ParamsE,"a",@progbits
	.sectionflags	@""
	.align	4
.nv.constant0._ZN7cutlass13device_kernelIN5flash19enable_sm80_to_sm89INS1_16FlashAttnFwdSm80INS1_25CollectiveMainloopFwdSm80ILi8ELi2ELb1EN4cute5tupleIJNS5_1CILi128EEENS7_ILi96EEENS7_ILi192EEEEEELi192ENS_6half_tEfNS_4arch4Sm80ELb0ELb0ELb0ELb0ELb0ELb0ELb1ELb1EEENS1_21CollectiveEpilogueFwdINS6_IJS8_SA_S9_EEENS6_IJNS7_ILi1EEESI_SI_EEESC_SE_Li256ELb0ELb1ELb1ELb0EEENS1_19SingleTileSchedulerILb0ELb1ELb1ELi128EEEEEEEEEvNT_6ParamsE:
	.zero		1944


//--------------------- .nv.constant0._ZN7cutlass13device_kernelIN5flash19enable_sm80_to_sm89INS1_16FlashAttnFwdSm80INS1_25CollectiveMainloopFwdSm80ILi8ELi2ELb0EN4cute5tupleIJNS5_1CILi128EEENS7_ILi64EEENS7_ILi192EEEEEELi192ENS_6half_tEfNS_4arch4Sm80ELb0ELb0ELb0ELb1ELb0ELb0ELb1ELb1EEENS1_21CollectiveEpilogueFwdINS6_IJS8_SA_S9_EEENS6_IJNS7_ILi1EEESI_SI_EEESC_SE_Li256ELb1ELb1ELb1ELb0EEENS1_36VarlenDynamicPersistentTileSchedulerILi128ELi64ELi256ELi256ELb1ELb1ELb0ELb0ELb1ELb1EEEEEEEEEvNT_6ParamsE --------------------------
	.section	.nv.constant0._ZN7cutlass13device_kernelIN5flash19enable_sm80_to_sm89INS1_16FlashAttnFwdSm80INS1_25CollectiveMainloopFwdSm80ILi8ELi2ELb0EN4cute5tupleIJNS5_1CILi128EEENS7_ILi64EEENS7_ILi192EEEEEELi192ENS_6half_tEfNS_4arch4Sm80ELb0ELb0ELb0ELb1ELb0ELb0ELb1ELb1EEENS1_21CollectiveEpilogueFwdINS6_IJS8_SA_S9_EEENS6_IJNS7_ILi1EEESI_SI_EEESC_SE_Li256ELb1ELb1ELb1ELb0EEENS1_36VarlenDynamicPersistentTileSchedulerILi128ELi64ELi256ELi256ELb1ELb1ELb0ELb0ELb1ELb1EEEEEEEEEvNT_6ParamsE,"a",@progbits
	.sectionflags	@""
	.align	4
.nv.constant0._ZN7cutlass13device_kernelIN5flash19enable_sm80_to_sm89INS1_16FlashAttnFwdSm80INS1_25CollectiveMainloopFwdSm80ILi8ELi2ELb0EN4cute5tupleIJNS5_1CILi128EEENS7_ILi64EEENS7_ILi192EEEEEELi192ENS_6half_tEfNS_4arch4Sm80ELb0ELb0ELb0ELb1ELb0ELb0ELb1ELb1EEENS1_21CollectiveEpilogueFwdINS6_IJS8_SA_S9_EEENS6_IJNS7_ILi1EEESI_SI_EEESC_SE_Li256ELb1ELb1ELb1ELb0EEENS1_36VarlenDynamicPersistentTileSchedulerILi128ELi64ELi256ELi256ELb1ELb1ELb0ELb0ELb1ELb1EEEEEEEEEvNT_6ParamsE:
	.zero		1976


//--------------------- .nv.constant0._ZN7cutlass13device_kernelIN5flash19enable_sm80_to_sm89INS1_16FlashAttnFwdSm80INS1_25CollectiveMainloopFwdSm80ILi8ELi2ELb0EN4cute5tupleIJNS5_1CILi128EEENS7_ILi64EEENS7_ILi192EEEEEELi192ENS_6half_tEfNS_4arch4Sm80ELb0ELb0ELb0ELb1ELb0ELb1ELb1ELb1EEENS1_21CollectiveEpilogueFwdINS6_IJS8_SA_S9_EEENS6_IJNS7_ILi1EEESI_SI_EEESC_SE_Li256ELb1ELb1ELb1ELb0EEENS1_36VarlenDynamicPersistentTileSchedulerILi128ELi64ELi256ELi256ELb1ELb1ELb0ELb0ELb1ELb1EEEEEEEEEvNT_6ParamsE --------------------------
	.section	.nv.constant0._ZN7cutlass13device_kernelIN5flash19enable_sm80_to_sm89INS1_16FlashAttnFwdSm80INS1_25CollectiveMainloopFwdSm80ILi8ELi2ELb0EN4cute5tupleIJNS5_1CILi128EEENS7_ILi64EEENS7_ILi192EEEEEELi192ENS_6half_tEfNS_4arch4Sm80ELb0ELb0ELb0ELb1ELb0ELb1ELb1ELb1EEENS1_21CollectiveEpilogueFwdINS6_IJS8_SA_S9_EEENS6_IJNS7_ILi1EEESI_SI_EEESC_SE_Li256ELb1ELb1ELb1ELb0EEENS1_36VarlenDynamicPersistentTileSchedulerILi128ELi64ELi256ELi256ELb1ELb1ELb0ELb0ELb1ELb1EEEEEEEEEvNT_6ParamsE,"a",@progbits
	.sectionflags	@""
	.align	4
.nv.constant0._ZN7cutlass13device_kernelIN5flash19enable_sm80_to_sm89INS1_16FlashAttnFwdSm80INS1_25CollectiveMainloopFwdSm80ILi8ELi2ELb0EN4cute5tupleIJNS5_1CILi128EEENS7_ILi64EEENS7_ILi192EEEEEELi192ENS_6half_tEfNS_4arch4Sm80ELb0ELb0ELb0ELb1ELb0ELb1ELb1ELb1EEENS1_21CollectiveEpilogueFwdINS6_IJS8_SA_S9_EEENS6_IJNS7_ILi1EEESI_SI_EEESC_SE_Li256ELb1ELb1ELb1ELb0EEENS1_36VarlenDynamicPersistentTileSchedulerILi128ELi64ELi256ELi256ELb1ELb1ELb0ELb0ELb1ELb1EEEEEEEEEvNT_6ParamsE:
	.zero		1976


//--------------------- .nv.constant0._ZN7cutlass13device_kernelIN5flash19enable_sm80_to_sm89INS1_16FlashAttnFwdSm80INS1_25CollectiveMainloopFwdSm80ILi8ELi2ELb0EN4cute5tupleIJNS5_1CILi128EEENS7_ILi64EEENS7_ILi192EEEEEELi192ENS_6half_tEfNS_4arch4Sm80ELb0ELb1ELb0ELb0ELb0ELb0ELb1ELb1EEENS1_21CollectiveEpilogueFwdINS6_IJS8_SA_S9_EEENS6_IJNS7_ILi1EEESI_SI_EEESC_SE_Li256ELb0ELb1ELb1ELb0EEENS1_19SingleTileSchedulerILb0ELb1ELb1ELi128EEEEEEEEEvNT_6ParamsE --------------------------
	.section	.nv.constant0._ZN7cutlass13device_kernelIN5flash19enable_sm80_to_sm89INS1_16FlashAttnFwdSm80INS1_25CollectiveMainloopFwdSm80ILi8ELi2ELb0EN4cute5tupleIJNS5_1CILi128EEENS7_ILi64EEENS7_ILi192EEEEEELi192ENS_6half_tEfNS_4arch4Sm80ELb0ELb1ELb0ELb0ELb0ELb0ELb1ELb1EEENS1_21CollectiveEpilogueFwdINS6_IJS8_SA_S9_EEENS6_IJNS7_ILi1EEESI_SI_EEESC_SE_Li256ELb0ELb1ELb1ELb0EEENS1_19SingleTileSchedulerILb0ELb1ELb1ELi128EEEEEEEEEvNT_6ParamsE,"a",@progbits
	.sectionflags	@""
	.align	4
.nv.constant0._ZN7cutlass13device_kernelIN5flash19enable_sm80_to_sm89INS1_16FlashAttnFwdSm80INS1_25CollectiveMainloopFwdSm80ILi8ELi2ELb0EN4cute5tupleIJNS5_1CILi128EEENS7_ILi64EEENS7_ILi192EEEEEELi192ENS_6half_tEfNS_4arch4Sm80ELb0ELb1ELb0ELb0ELb0ELb0ELb1ELb1EEENS1_21CollectiveEpilogueFwdINS6_IJS8_SA_S9_EEENS6_IJNS7_ILi1EEESI_SI_EEESC_SE_Li256ELb0ELb1ELb1ELb0EEENS1_19SingleTileSchedulerILb0ELb1ELb1ELi128EEEEEEEEEvNT_6ParamsE:
	.zero		1944


//--------------------- .nv.constant0._ZN7cutlass13device_kernelIN5flash19enable_sm80_to_sm89INS1_16FlashAttnFwdSm80INS1_25CollectiveMainloopFwdSm80ILi8ELi2ELb0EN4cute5tupleIJNS5_1CILi128EEENS7_ILi64EEENS7_ILi192EEEEEELi192ENS_6half_tEfNS_4arch4Sm80ELb0ELb1ELb0ELb1ELb0ELb0ELb1ELb1EEENS1_21CollectiveEpilogueFwdINS6_IJS8_SA_S9_EEENS6_IJNS7_ILi1EEESI_SI_EEESC_SE_Li256ELb1ELb1ELb1ELb0EEENS1_36VarlenDynamicPersistentTileSchedulerILi128ELi64ELi256ELi256ELb1ELb1ELb0ELb1ELb0ELb1EEEEEEEEEvNT_6ParamsE --------------------------
	.section	.nv.constant0._ZN7cutlass13device_kernelIN5flash19enable_sm80_to_sm89INS1_16FlashAttnFwdSm80INS1_25CollectiveMainloopFwdSm80ILi8ELi2ELb0EN4cute5tupleIJNS5_1CILi128EEENS7_ILi64EEENS7_ILi192EEEEEELi192ENS_6half_tEfNS_4arch4Sm80ELb0ELb1ELb0ELb1ELb0ELb0ELb1ELb1EEENS1_21CollectiveEpilogueFwdINS6_IJS8_SA_S9_EEENS6_IJNS7_ILi1EEESI_SI_EEESC_SE_Li256ELb1ELb1ELb1ELb0EEENS1_36VarlenDynamicPersistentTileSchedulerILi128ELi64ELi256ELi256ELb1ELb1ELb0ELb1ELb0ELb1EEEEEEEEEvNT_6ParamsE,"a",@progbits
	.sectionflags	@""
	.align	4
.nv.constant0._ZN7cutlass13device_kernelIN5flash19enable_sm80_to_sm89INS1_16FlashAttnFwdSm80INS1_25CollectiveMainloopFwdSm80ILi8ELi2ELb0EN4cute5tupleIJNS5_1CILi128EEENS7_ILi64EEENS7_ILi192EEEEEELi192ENS_6half_tEfNS_4arch4Sm80ELb0ELb1ELb0ELb1ELb0ELb0ELb1ELb1EEENS1_21CollectiveEpilogueFwdINS6_IJS8_SA_S9_EEENS6_IJNS7_ILi1EEESI_SI_EEESC_SE_Li256ELb1ELb1ELb1ELb0EEENS1_36VarlenDynamicPersistentTileSchedulerILi128ELi64ELi256ELi256ELb1ELb1ELb0ELb1ELb0ELb1EEEEEEEEEvNT_6ParamsE:
	.zero		1976


//--------------------- .nv.constant0._ZN7cutlass13device_kernelIN5flash19enable_sm80_to_sm89INS1_16FlashAttnFwdSm80INS1_25CollectiveMainloopFwdSm80ILi8ELi2ELb0EN4cute5tupleIJNS5_1CILi128EEENS7_ILi64EEENS7_ILi192EEEEEELi192ENS_6half_tEfNS_4arch4Sm80ELb0ELb1ELb0ELb1ELb0ELb1ELb1ELb1EEENS1_21CollectiveEpilogueFwdINS6_IJS8_SA_S9_EEENS6_IJNS7_ILi1EEESI_SI_EEESC_SE_Li256ELb1ELb1ELb1ELb0EEENS1_36VarlenDynamicPersistentTileSchedulerILi128ELi64ELi256ELi256ELb1ELb1ELb0ELb1ELb0ELb1EEEEEEEEEvNT_6ParamsE --------------------------
	.section	.nv.constant0._ZN7cutlass13device_kernelIN5flash19enable_sm80_to_sm89INS1_16FlashAttnFwdSm80INS1_25CollectiveMainloopFwdSm80ILi8ELi2ELb0EN4cute5tupleIJNS5_1CILi128EEENS7_ILi64EEENS7_ILi192EEEEEELi192ENS_6half_tEfNS_4arch4Sm80ELb0ELb1ELb0ELb1ELb0ELb1ELb1ELb1EEENS1_21CollectiveEpilogueFwdINS6_IJS8_SA_S9_EEENS6_IJNS7_ILi1EEESI_SI_EEESC_SE_Li256ELb1ELb1ELb1ELb0EEENS1_36VarlenDynamicPersistentTileSchedulerILi128ELi64ELi256ELi256ELb1ELb1ELb0ELb1ELb0ELb1EEEEEEEEEvNT_6ParamsE,"a",@progbits
	.sectionflags	@""
	.align	4
.nv.constant0._ZN7cutlass13device_kernelIN5flash19enable_sm80_to_sm89INS1_16FlashAttnFwdSm80INS1_25CollectiveMainloopFwdSm80ILi8ELi2ELb0EN4cute5tupleIJNS5_1CILi128EEENS7_ILi64EEENS7_ILi192EEEEEELi192ENS_6half_tEfNS_4arch4Sm80ELb0ELb1ELb0ELb1ELb0ELb1ELb1ELb1EEENS1_21CollectiveEpilogueFwdINS6_IJS8_SA_S9_EEENS6_IJNS7_ILi1EEESI_SI_EEESC_SE_Li256ELb1ELb1ELb1ELb0EEENS1_36VarlenDynamicPersistentTileSchedulerILi128ELi64ELi256ELi256ELb1ELb1ELb0ELb1ELb0ELb1EEEEEEEEEvNT_6ParamsE:
	.zero		1976


//--------------------- .nv.constant0._ZN7cutlass13device_kernelIN5flash19enable_sm80_to_sm89INS1_16FlashAttnFwdSm80INS1_25CollectiveMainloopFwdSm80ILi8ELi2ELb1EN4cute5tupleIJNS5_1CILi128EEENS7_ILi96EEENS7_ILi192EEEEEELi192ENS_6half_tEfNS_4arch4Sm80ELb1ELb0ELb0ELb0ELb0ELb0ELb1ELb1EEENS1_21CollectiveEpilogueFwdINS6_IJS8_SA_S9_EEENS6_IJNS7_ILi1EEESI_SI_EEESC_SE_Li256ELb0ELb1ELb1ELb0EEENS1_30DynamicPersistentTileSchedulerILi256ELi256ELb1ELb1ELb0EEEEEEEEEvNT_6ParamsE --------------------------
	.section	.nv.constant0._ZN7cutlass13device_kernelIN5flash19enable_sm80_to_sm89INS1_16FlashAttnFwdSm80INS1_25CollectiveMainloopFwdSm80ILi8ELi2ELb1EN4cute5tupleIJNS5_1CILi128EEENS7_ILi96EEENS7_ILi192EEEEEELi192ENS_6half_tEfNS_4arch4Sm80ELb1ELb0ELb0ELb0ELb0ELb0ELb1ELb1EEENS1_21CollectiveEpilogueFwdINS6_IJS8_SA_S9_EEENS6_IJNS7_ILi1EEESI_SI_EEESC_SE_Li256ELb0ELb1ELb1ELb0EEENS1_30DynamicPersistentTileSchedulerILi256ELi256ELb1ELb1ELb0EEEEEEEEEvNT_6ParamsE,"a",@progbits
	.sectionflags	@""
	.align	4
.nv.constant0._ZN7cutlass13device_kernelIN5flash19enable_sm80_to_sm89INS1_16FlashAttnFwdSm80INS1_25CollectiveMainloopFwdSm80ILi8ELi2ELb1EN4cute5tupleIJNS5_1CILi128EEENS7_ILi96EEENS7_ILi192EEEEEELi192ENS_6half_tEfNS_4arch4Sm80ELb1ELb0ELb0ELb0ELb0ELb0ELb1ELb1EEENS1_21CollectiveEpilogueFwdINS6_IJS8_SA_S9_EEENS6_IJNS7_ILi1EEESI_SI_EEESC_SE_Li256ELb0ELb1ELb1ELb0EEENS1_30DynamicPersistentTileSchedulerILi256ELi256ELb1ELb1ELb0EEEEEEEEEvNT_6ParamsE:
	.zero		1960


//--------------------- .nv.constant0._ZN7cutlass13device_kernelIN5flash19enable_sm80_to_sm89INS1_16FlashAttnFwdSm80INS1_25CollectiveMainloopFwdSm80ILi8ELi2ELb0EN4cute5tupleIJNS5_1CILi128EEENS7_ILi64EEENS7_ILi192EEEEEELi192ENS_6half_tEfNS_4arch4Sm80ELb1ELb0ELb0ELb1ELb0ELb0ELb1ELb1EEENS1_21CollectiveEpilogueFwdINS6_IJS8_SA_S9_EEENS6_IJNS7_ILi1EEESI_SI_EEESC_SE_Li256ELb1ELb1ELb1ELb0EEENS1_36VarlenDynamicPersistentTileSchedulerILi128ELi64ELi256ELi256ELb1ELb1ELb0ELb1ELb1ELb1EEEEEEEEEvNT_6ParamsE --------------------------
	.section	.nv.constant0._ZN7cutlass13device_kernelIN5flash19enable_sm80_to_sm89INS1_16FlashAttnFwdSm80INS1_25CollectiveMainloopFwdSm80ILi8ELi2ELb0EN4cute5tupleIJNS5_1CILi128EEENS7_ILi64EEENS7_ILi192EEEEEELi192ENS_6half_tEfNS_4arch4Sm80ELb1ELb0ELb0ELb1ELb0ELb0ELb1ELb1EEENS1_21CollectiveEpilogueFwdINS6_IJS8_SA_S9_EEENS6_IJNS7_ILi1EEESI_SI_EEESC_SE_Li256ELb1ELb1ELb1ELb0EEENS1_36VarlenDynamicPersistentTileSchedulerILi128ELi64ELi256ELi256ELb1ELb1ELb0ELb1ELb1ELb1EEEEEEEEEvNT_6ParamsE,"a",@progbits
	.sectionflags	@""
	.align	4
.nv.constant0._ZN7cutlass13device_kernelIN5flash19enable_sm80_to_sm89INS1_16FlashAttnFwdSm80INS1_25CollectiveMainloopFwdSm80ILi8ELi2ELb0EN4cute5tupleIJNS5_1CILi128EEENS7_ILi64EEENS7_ILi192EEEEEELi192ENS_6half_tEfNS_4arch4Sm80ELb1ELb0ELb0ELb1ELb0ELb0ELb1ELb1EEENS1_21CollectiveEpilogueFwdINS6_IJS8_SA_S9_EEENS6_IJNS7_ILi1EEESI_SI_EEESC_SE_Li256ELb1ELb1ELb1ELb0EEENS1_36VarlenDynamicPersistentTileSchedulerILi128ELi64ELi256ELi256ELb1ELb1ELb0ELb1ELb1ELb1EEEEEEEEEvNT_6ParamsE:
	.zero		1976


//--------------------- .nv.constant0._ZN7cutlass13device_kernelIN5flash19enable_sm80_to_sm89INS1_16FlashAttnFwdSm80INS1_25CollectiveMainloopFwdSm80ILi8ELi2ELb0EN4cute5tupleIJNS5_1CILi128EEENS7_ILi64EEENS7_ILi192EEEEEELi192ENS_6half_tEfNS_4arch4Sm80ELb1ELb0ELb0ELb1ELb0ELb1ELb1ELb1EEENS1_21CollectiveEpilogueFwdINS6_IJS8_SA_S9_EEENS6_IJNS7_ILi1EEESI_SI_EEESC_SE_Li256ELb1ELb1ELb1ELb0EEENS1_36VarlenDynamicPersistentTileSchedulerILi128ELi64ELi256ELi256ELb1ELb1ELb0ELb1ELb1ELb1EEEEEEEEEvNT_6ParamsE --------------------------
	.section	.nv.constant0._ZN7cutlass13device_kernelIN5flash19enable_sm80_to_sm89INS1_16FlashAttnFwdSm80INS1_25CollectiveMainloopFwdSm80ILi8ELi2ELb0EN4cute5tupleIJNS5_1CILi128EEENS7_ILi64EEENS7_ILi192EEEEEELi192ENS_6half_tEfNS_4arch4Sm80ELb1ELb0ELb0ELb1ELb0ELb1ELb1ELb1EEENS1_21CollectiveEpilogueFwdINS6_IJS8_SA_S9_EEENS6_IJNS7_ILi1EEESI_SI_EEESC_SE_Li256ELb1ELb1ELb1ELb0EEENS1_36VarlenDynamicPersistentTileSchedulerILi128ELi64ELi256ELi256ELb1ELb1ELb0ELb1ELb1ELb1EEEEEEEEEvNT_6ParamsE,"a",@progbits
	.sectionflags	@""
	.align	4
.nv.constant0._ZN7cutlass13device_kernelIN5flash19enable_sm80_to_sm89INS1_16FlashAttnFwdSm80INS1_25CollectiveMainloopFwdSm80ILi8ELi2ELb0EN4cute5tupleIJNS5_1CILi128EEENS7_ILi64EEENS7_ILi192EEEEEELi192ENS_6half_tEfNS_4arch4Sm80ELb1ELb0ELb0ELb1ELb0ELb1ELb1ELb1EEENS1_21CollectiveEpilogueFwdINS6_IJS8_SA_S9_EEENS6_IJNS7_ILi1EEESI_SI_EEESC_SE_Li256ELb1ELb1ELb1ELb0EEENS1_36VarlenDynamicPersistentTileSchedulerILi128ELi64ELi256ELi256ELb1ELb1ELb0ELb1ELb1ELb1EEEEEEEEEvNT_6ParamsE:
	.zero		1976


//--------------------- SYMBOLS --------------------------

	.type		.nv.reservedSmem.offset0,@object
	.size		.nv.reservedSmem.offset0,0x4
